	.target	sm_100a

	.elftype	@"ET_EXEC"


//--------------------- .note.nv.tkinfo           --------------------------
	.section	.note.nv.tkinfo,"",@"SHT_NOTE"
	.sectionflags	@"SHF_NOTE_NV_TKINFO"
	.tkinfo
        /*0018*/ 	.word	0x00000002
        /*0030*/ 	.string	""
        /*0030*/ 	.string	"ptxas"
        /*0030*/ 	.string	"Cuda compilation tools, release 13.0, V13.0.88"
        /*0030*/ 	.string	"Build cuda_13.0.r13.0/compiler.36424714_0"
        /*0030*/ 	.string	"-arch sm_100a -m 64 "



//--------------------- .note.nv.cuinfo           --------------------------
	.section	.note.nv.cuinfo,"",@"SHT_NOTE"
	.sectionflags	@"SHF_NOTE_NV_CUINFO"
        /*0018*/ 	.short	0x0002
        /*001a*/ 	.short	0x0064
        /*001c*/ 	.short	0x0082
	.zero		2


//--------------------- .nv.info                  --------------------------
	.section	.nv.info,"",@"SHT_CUDA_INFO"
	.align	4


	//----- nvinfo : EIATTR_REGCOUNT
	.align		4
        /*0000*/ 	.byte	0x04, 0x2f
        /*0002*/ 	.short	(.L_19 - .L_18)
	.align		4
.L_18:
        /*0004*/ 	.word	index@(_ZN7cutlass13device_kernelINS_4gemm6kernel13GemmUniversalIN4cute5tupleIJiiiiEEENS1_10collective13CollectiveMmaINS1_35MainloopSm100TmaUmmaWarpSpecializedILi26ELi2ELi4ENS5_IJNS4_1CILi1EEESB_SB_EEEEENS5_IJNSA_ILi64EEESE_NSA_ILi32EEEEEENS_6half_tENS5_IJlSB_lEEESH_SI_NS4_8TiledMMAINS4_8MMA_AtomIJNS4_20SM100_MMA_F16BF16_SSISH_SH_fLi64ELi64ELNS4_4UMMA5MajorE0ELSN_0ELNSM_7ScaleInE0ELSO_0EEEEEENS4_6LayoutISC_NS5_IJNSA_ILi0EEESS_SS_EEEEENS5_IJNS4_10UnderscoreESV_SV_EEEEENS4_13SM90_TMA_LOADENS4_14ComposedLayoutINS4_7SwizzleILi2ELi4ELi3EEENS4_18smem_ptr_flag_bitsILi16EEENSR_INS5_IJNSA_ILi8EEESF_EEENS5_IJSF_SB_EEEEEEEvNS4_8identityESY_S18_vS19_EENS_8epilogue10collective18CollectiveEpilogueINS1B_23Sm100TmaWarpSpecializedILi3ELi2ELi16ELb1ELb0EEEJSG_NS5_IJNSR_ISE_SB_EENSR_ISF_SB_EEEEESH_SI_SH_SI_NS1B_6fusion15FusionCallbacksIS1F_NS1J_17LinearCombinationISH_fSH_fLNS_15FloatRoundStyleE2EEESG_S1I_JEEENS4_5SM1004TMEM4LOAD26SM100_TMEM_LOAD_16dp256b4xESY_S18_NS4_17SM75_U32x4_LDSM_NENS4_14SM90_TMA_STOREES18_NS4_17SM90_U32x4_STSM_NENS4_39AutoVectorizingCopyWithAssumedAlignmentILi128EEEEEEvvEEEEvNT_6ParamsE)
        /*0008*/ 	.word	0x0000004f


	//----- nvinfo : EIATTR_FRAME_SIZE
	.align		4
.L_19:
        /*000c*/ 	.byte	0x04, 0x11
        /*000e*/ 	.short	(.L_21 - .L_20)
	.align		4
.L_20:
        /*0010*/ 	.word	index@($__internal_2_$__cuda_sm10x_tcgen05_guardrail_trap_unallocated_columns_being_dealloced)
        /*0014*/ 	.word	0x00000000


	//----- nvinfo : EIATTR_FRAME_SIZE
	.align		4
.L_21:
        /*0018*/ 	.byte	0x04, 0x11
        /*001a*/ 	.short	(.L_23 - .L_22)
	.align		4
.L_22:
        /*001c*/ 	.word	index@($__internal_1_$__cuda_sm10x_tcgen05_guardrail_trap_phase_invalid_during_alloc)
        /*0020*/ 	.word	0x00000000


	//----- nvinfo : EIATTR_FRAME_SIZE
	.align		4
.L_23:
        /*0024*/ 	.byte	0x04, 0x11
        /*0026*/ 	.short	(.L_25 - .L_24)
	.align		4
.L_24:
        /*0028*/ 	.word	index@($__internal_0_$__cuda_sm10x_tcgen05_guardrail_trap_col_being_dealloced_not_returned_by_alloc)
        /*002c*/ 	.word	0x00000000


	//----- nvinfo : EIATTR_FRAME_SIZE
	.align		4
.L_25:
        /*0030*/ 	.byte	0x04, 0x11
        /*0032*/ 	.short	(.L_27 - .L_26)
	.align		4
.L_26:
        /*0034*/ 	.word	index@(_ZN7cutlass13device_kernelINS_4gemm6kernel13GemmUniversalIN4cute5tupleIJiiiiEEENS1_10collective13CollectiveMmaINS1_35MainloopSm100TmaUmmaWarpSpecializedILi26ELi2ELi4ENS5_IJNS4_1CILi1EEESB_SB_EEEEENS5_IJNSA_ILi64EEESE_NSA_ILi32EEEEEENS_6half_tENS5_IJlSB_lEEESH_SI_NS4_8TiledMMAINS4_8MMA_AtomIJNS4_20SM100_MMA_F16BF16_SSISH_SH_fLi64ELi64ELNS4_4UMMA5MajorE0ELSN_0ELNSM_7ScaleInE0ELSO_0EEEEEENS4_6LayoutISC_NS5_IJNSA_ILi0EEESS_SS_EEEEENS5_IJNS4_10UnderscoreESV_SV_EEEEENS4_13SM90_TMA_LOADENS4_14ComposedLayoutINS4_7SwizzleILi2ELi4ELi3EEENS4_18smem_ptr_flag_bitsILi16EEENSR_INS5_IJNSA_ILi8EEESF_EEENS5_IJSF_SB_EEEEEEEvNS4_8identityESY_S18_vS19_EENS_8epilogue10collective18CollectiveEpilogueINS1B_23Sm100TmaWarpSpecializedILi3ELi2ELi16ELb1ELb0EEEJSG_NS5_IJNSR_ISE_SB_EENSR_ISF_SB_EEEEESH_SI_SH_SI_NS1B_6fusion15FusionCallbacksIS1F_NS1J_17LinearCombinationISH_fSH_fLNS_15FloatRoundStyleE2EEESG_S1I_JEEENS4_5SM1004TMEM4LOAD26SM100_TMEM_LOAD_16dp256b4xESY_S18_NS4_17SM75_U32x4_LDSM_NENS4_14SM90_TMA_STOREES18_NS4_17SM90_U32x4_STSM_NENS4_39AutoVectorizingCopyWithAssumedAlignmentILi128EEEEEEvvEEEEvNT_6ParamsE)
        /*0038*/ 	.word	0x00000000


	//----- nvinfo : EIATTR_MIN_STACK_SIZE
	.align		4
.L_27:
        /*003c*/ 	.byte	0x04, 0x12
        /*003e*/ 	.short	(.L_29 - .L_28)
	.align		4
.L_28:
        /*0040*/ 	.word	index@(_ZN7cutlass13device_kernelINS_4gemm6kernel13GemmUniversalIN4cute5tupleIJiiiiEEENS1_10collective13CollectiveMmaINS1_35MainloopSm100TmaUmmaWarpSpecializedILi26ELi2ELi4ENS5_IJNS4_1CILi1EEESB_SB_EEEEENS5_IJNSA_ILi64EEESE_NSA_ILi32EEEEEENS_6half_tENS5_IJlSB_lEEESH_SI_NS4_8TiledMMAINS4_8MMA_AtomIJNS4_20SM100_MMA_F16BF16_SSISH_SH_fLi64ELi64ELNS4_4UMMA5MajorE0ELSN_0ELNSM_7ScaleInE0ELSO_0EEEEEENS4_6LayoutISC_NS5_IJNSA_ILi0EEESS_SS_EEEEENS5_IJNS4_10UnderscoreESV_SV_EEEEENS4_13SM90_TMA_LOADENS4_14ComposedLayoutINS4_7SwizzleILi2ELi4ELi3EEENS4_18smem_ptr_flag_bitsILi16EEENSR_INS5_IJNSA_ILi8EEESF_EEENS5_IJSF_SB_EEEEEEEvNS4_8identityESY_S18_vS19_EENS_8epilogue10collective18CollectiveEpilogueINS1B_23Sm100TmaWarpSpecializedILi3ELi2ELi16ELb1ELb0EEEJSG_NS5_IJNSR_ISE_SB_EENSR_ISF_SB_EEEEESH_SI_SH_SI_NS1B_6fusion15FusionCallbacksIS1F_NS1J_17LinearCombinationISH_fSH_fLNS_15FloatRoundStyleE2EEESG_S1I_JEEENS4_5SM1004TMEM4LOAD26SM100_TMEM_LOAD_16dp256b4xESY_S18_NS4_17SM75_U32x4_LDSM_NENS4_14SM90_TMA_STOREES18_NS4_17SM90_U32x4_STSM_NENS4_39AutoVectorizingCopyWithAssumedAlignmentILi128EEEEEEvvEEEEvNT_6ParamsE)
        /*0044*/ 	.word	0x00000000
.L_29:


//--------------------- .nv.compat                --------------------------
	.section	.nv.compat,"",@"SHT_CUDA_COMPAT_INFO"
	.align	4
        /*0000*/ 	.byte	0x02, 0x09, 0x01, 0x00, 0x02, 0x02, 0x02, 0x00, 0x02, 0x05, 0x05, 0x00, 0x03, 0x07, 0x01, 0x01
        /*0010*/ 	.byte	0x02, 0x03, 0x01, 0x00, 0x02, 0x06, 0x01, 0x00, 0x04, 0x0b, 0x08, 0x00, 0x09, 0x00, 0x00, 0x00
        /*0020*/ 	.byte	0x00, 0x00, 0x00, 0x00


//--------------------- .nv.info._ZN7cutlass13device_kernelINS_4gemm6kernel13GemmUniversalIN4cute5tupleIJiiiiEEENS1_10collective13CollectiveMmaINS1_35MainloopSm100TmaUmmaWarpSpecializedILi26ELi2ELi4ENS5_IJNS4_1CILi1EEESB_SB_EEEEENS5_IJNSA_ILi64EEESE_NSA_ILi32EEEEEENS_6half_tENS5_IJlSB_lEEESH_SI_NS4_8TiledMMAINS4_8MMA_AtomIJNS4_20SM100_MMA_F16BF16_SSISH_SH_fLi64ELi64ELNS4_4UMMA5MajorE0ELSN_0ELNSM_7ScaleInE0ELSO_0EEEEEENS4_6LayoutISC_NS5_IJNSA_ILi0EEESS_SS_EEEEENS5_IJNS4_10UnderscoreESV_SV_EEEEENS4_13SM90_TMA_LOADENS4_14ComposedLayoutINS4_7SwizzleILi2ELi4ELi3EEENS4_18smem_ptr_flag_bitsILi16EEENSR_INS5_IJNSA_ILi8EEESF_EEENS5_IJSF_SB_EEEEEEEvNS4_8identityESY_S18_vS19_EENS_8epilogue10collective18CollectiveEpilogueINS1B_23Sm100TmaWarpSpecializedILi3ELi2ELi16ELb1ELb0EEEJSG_NS5_IJNSR_ISE_SB_EENSR_ISF_SB_EEEEESH_SI_SH_SI_NS1B_6fusion15FusionCallbacksIS1F_NS1J_17LinearCombinationISH_fSH_fLNS_15FloatRoundStyleE2EEESG_S1I_JEEENS4_5SM1004TMEM4LOAD26SM100_TMEM_LOAD_16dp256b4xESY_S18_NS4_17SM75_U32x4_LDSM_NENS4_14SM90_TMA_STOREES18_NS4_17SM90_U32x4_STSM_NENS4_39AutoVectorizingCopyWithAssumedAlignmentILi128EEEEEEvvEEEEvNT_6ParamsE --------------------------
	.section	.nv.info._ZN7cutlass13device_kernelINS_4gemm6kernel13GemmUniversalIN4cute5tupleIJiiiiEEENS1_10collective13CollectiveMmaINS1_35MainloopSm100TmaUmmaWarpSpecializedILi26ELi2ELi4ENS5_IJNS4_1CILi1EEESB_SB_EEEEENS5_IJNSA_ILi64EEESE_NSA_ILi32EEEEEENS_6half_tENS5_IJlSB_lEEESH_SI_NS4_8TiledMMAINS4_8MMA_AtomIJNS4_20SM100_MMA_F16BF16_SSISH_SH_fLi64ELi64ELNS4_4UMMA5MajorE0ELSN_0ELNSM_7ScaleInE0ELSO_0EEEEEENS4_6LayoutISC_NS5_IJNSA_ILi0EEESS_SS_EEEEENS5_IJNS4_10UnderscoreESV_SV_EEEEENS4_13SM90_TMA_LOADENS4_14ComposedLayoutINS4_7SwizzleILi2ELi4ELi3EEENS4_18smem_ptr_flag_bitsILi16EEENSR_INS5_IJNSA_ILi8EEESF_EEENS5_IJSF_SB_EEEEEEEvNS4_8identityESY_S18_vS19_EENS_8epilogue10collective18CollectiveEpilogueINS1B_23Sm100TmaWarpSpecializedILi3ELi2ELi16ELb1ELb0EEEJSG_NS5_IJNSR_ISE_SB_EENSR_ISF_SB_EEEEESH_SI_SH_SI_NS1B_6fusion15FusionCallbacksIS1F_NS1J_17LinearCombinationISH_fSH_fLNS_15FloatRoundStyleE2EEESG_S1I_JEEENS4_5SM1004TMEM4LOAD26SM100_TMEM_LOAD_16dp256b4xESY_S18_NS4_17SM75_U32x4_LDSM_NENS4_14SM90_TMA_STOREES18_NS4_17SM90_U32x4_STSM_NENS4_39AutoVectorizingCopyWithAssumedAlignmentILi128EEEEEEvvEEEEvNT_6ParamsE,"",@"SHT_CUDA_INFO"
	.sectionflags	@""
	.align	4


	//----- nvinfo : EIATTR_CUDA_API_VERSION
	.align		4
        /*0000*/ 	.byte	0x04, 0x37
        /*0002*/ 	.short	(.L_31 - .L_30)
.L_30:
        /*0004*/ 	.word	0x00000082


	//----- nvinfo : EIATTR_KPARAM_INFO
	.align		4
.L_31:
        /*0008*/ 	.byte	0x04, 0x17
        /*000a*/ 	.short	(.L_33 - .L_32)
.L_32:
        /*000c*/ 	.word	0x00000000
        /*0010*/ 	.short	0x0000
        /*0012*/ 	.short	0x0000
        /*0014*/ 	.byte	0x00, 0xf0, 0x01, 0x20


	//----- nvinfo : EIATTR_AT_ENTRY_FRAGMENTS
	.align		4
.L_33:
        /*0018*/ 	.byte	0x04, 0x4f
        /*001a*/ 	.short	(.L_35 - .L_34)


	//   ....[0]....
.L_34:
        /*001c*/ 	.word	0x00000006


	//----- nvinfo : EIATTR_RESERVED_SMEM_USED
	.align		4
.L_35:
        /*0020*/ 	.byte	0x01, 0x41
	.zero		2


	//----- nvinfo : EIATTR_SPARSE_MMA_MASK
	.align		4
        /*0024*/ 	.byte	0x03, 0x50
        /*0026*/ 	.short	0x0000


	//----- nvinfo : EIATTR_TCGEN05_1CTA_USED
	.align		4
        /*0028*/ 	.byte	0x01, 0x51
	.zero		2


	//----- nvinfo : EIATTR_MAXREG_COUNT
	.align		4
        /*002c*/ 	.byte	0x03, 0x1b
        /*002e*/ 	.short	0x00ff


	//----- nvinfo : EIATTR_NUM_BARRIERS
	.align		4
        /*0030*/ 	.byte	0x02, 0x4c
        /*0032*/ 	.byte	0x07
	.zero		1


	//----- nvinfo : EIATTR_EXTERNS
	.align		4
        /*0034*/ 	.byte	0x04, 0x0f
        /*0036*/ 	.short	(.L_37 - .L_36)


	//   ....[0]....
	.align		4
.L_36:
        /*0038*/ 	.word	index@(__assertfail)


	//----- nvinfo : EIATTR_MERCURY_ISA_VERSION
	.align		4
.L_37:
        /*003c*/ 	.byte	0x03, 0x5f
        /*003e*/ 	.short	0x0101


	//----- nvinfo : EIATTR_INT_WARP_WIDE_INSTR_OFFSETS
	.align		4
        /*0040*/ 	.byte	0x04, 0x31
        /*0042*/ 	.short	(.L_39 - .L_38)


	//   ....[0]....
.L_38:
        /*0044*/ 	.word	0x00002090


	//   ....[1]....
        /*0048*/ 	.word	0x000046b0


	//   ....[2]....
        /*004c*/ 	.word	0x000046e0


	//   ....[3]....
        /*0050*/ 	.word	0x00004730


	//   ....[4]....
        /*0054*/ 	.word	0x00005010


	//   ....[5]....
        /*0058*/ 	.word	0x00005030


	//   ....[6]....
        /*005c*/ 	.word	0x00005300


	//   ....[7]....
        /*0060*/ 	.word	0x00005430


	//----- nvinfo : EIATTR_COOP_GROUP_MASK_REGIDS
	.align		4
.L_39:
        /*0064*/ 	.byte	0x04, 0x29
        /*0066*/ 	.short	(.L_41 - .L_40)


	//   ....[0]....
.L_40:
        /*0068*/ 	.word	0xffffffff


	//   ....[1]....
        /*006c*/ 	.word	0xffffffff


	//   ....[2]....
        /*0070*/ 	.word	0xffffffff


	//   ....[3]....
        /*0074*/ 	.word	0xffffffff


	//   ....[4]....
        /*0078*/ 	.word	0xffffffff


	//   ....[5]....
        /*007c*/ 	.word	0xffffffff


	//   ....[6]....
        /*0080*/ 	.word	0xffffffff


	//   ....[7]....
        /*0084*/ 	.word	0xffffffff


	//   ....[8]....
        /*0088*/ 	.word	0xffffffff


	//   ....[9]....
        /*008c*/ 	.word	0xffffffff


	//   ....[10]....
        /*0090*/ 	.word	0xffffffff


	//   ....[11]....
        /*0094*/ 	.word	0xffffffff


	//   ....[12]....
        /*0098*/ 	.word	0xffffffff


	//----- nvinfo : EIATTR_COOP_GROUP_INSTR_OFFSETS
	.align		4
.L_41:
        /*009c*/ 	.byte	0x04, 0x28
        /*009e*/ 	.short	(.L_43 - .L_42)


	//   ....[0]....
.L_42:
        /*00a0*/ 	.word	0x00000090


	//   ....[1]....
        /*00a4*/ 	.word	0x000004d0


	//   ....[2]....
        /*00a8*/ 	.word	0x00000930


	//   ....[3]....
        /*00ac*/ 	.word	0x00000ab0


	//   ....[4]....
        /*00b0*/ 	.word	0x00000bb0


	//   ....[5]....
        /*00b4*/ 	.word	0x00000d20


	//   ....[6]....
        /*00b8*/ 	.word	0x00000ec0


	//   ....[7]....
        /*00bc*/ 	.word	0x00001f70


	//   ....[8]....
        /*00c0*/ 	.word	0x000039b0


	//   ....[9]....
        /*00c4*/ 	.word	0x00003bc0


	//   ....[10]....
        /*00c8*/ 	.word	0x00003bf0


	//   ....[11]....
        /*00cc*/ 	.word	0x000045a0


	//   ....[12]....
        /*00d0*/ 	.word	0x000047d0


	//----- nvinfo : EIATTR_VRC_CTA_INIT_COUNT
	.align		4
.L_43:
        /*00d4*/ 	.byte	0x02, 0x4a
        /*00d6*/ 	.byte	0x80
	.zero		1


	//----- nvinfo : EIATTR_SYSCALL_OFFSETS
	.align		4
        /*00d8*/ 	.byte	0x04, 0x46
        /*00da*/ 	.short	(.L_45 - .L_44)


	//   ....[0]....
.L_44:
        /*00dc*/ 	.word	0x00006010


	//   ....[1]....
        /*00e0*/ 	.word	0x00006100


	//   ....[2]....
        /*00e4*/ 	.word	0x000068e0


	//   ....[3]....
        /*00e8*/ 	.word	0x00007220


	//----- nvinfo : EIATTR_MBARRIER_INSTR_OFFSETS
	.align		4
.L_45:
        /*00ec*/ 	.byte	0x04, 0x39
        /*00ee*/ 	.short	(.L_47 - .L_46)


	//   ....[0]....
.L_46:
        /*00f0*/ 	.word	0x000005d0
        /*00f4*/ 	.word	0x000000ff
        /*00f8*/ 	.word	0x00000000
        /*00fc*/ 	.short	0x0100
        /*00fe*/ 	.byte	0x05
	.zero		1


	//   ....[1]....
        /*0100*/ 	.word	0x000005e0
        /*0104*/ 	.word	0x000000ff
        /*0108*/ 	.word	0x000000d0
        /*010c*/ 	.short	0x0100
        /*010e*/ 	.byte	0x05
	.zero		1


	//   ....[2]....
        /*0110*/ 	.word	0x000005f0
        /*0114*/ 	.word	0x000000ff
        /*0118*/ 	.word	0x00000008
        /*011c*/ 	.short	0x0100
        /*011e*/ 	.byte	0x05
	.zero		1


	//   ....[3]....
        /*0120*/ 	.word	0x00000600
        /*0124*/ 	.word	0x000000ff
        /*0128*/ 	.word	0x000000d8
        /*012c*/ 	.short	0x0100
        /*012e*/ 	.byte	0x05
	.zero		1


	//   ....[4]....
        /*0130*/ 	.word	0x00000610
        /*0134*/ 	.word	0x000000ff
        /*0138*/ 	.word	0x00000010
        /*013c*/ 	.short	0x0100
        /*013e*/ 	.byte	0x05
	.zero		1


	//   ....[5]....
        /*0140*/ 	.word	0x00000620
        /*0144*/ 	.word	0x000000ff
        /*0148*/ 	.word	0x000000e0
        /*014c*/ 	.short	0x0100
        /*014e*/ 	.byte	0x05
	.zero		1


	//   ....[6]....
        /*0150*/ 	.word	0x00000630
        /*0154*/ 	.word	0x000000ff
        /*0158*/ 	.word	0x00000018
        /*015c*/ 	.short	0x0100
        /*015e*/ 	.byte	0x05
	.zero		1


	//   ....[7]....
        /*0160*/ 	.word	0x00000640
        /*0164*/ 	.word	0x000000ff
        /*0168*/ 	.word	0x000000e8
        /*016c*/ 	.short	0x0100
        /*016e*/ 	.byte	0x05
	.zero		1


	//   ....[8]....
        /*0170*/ 	.word	0x00000650
        /*0174*/ 	.word	0x000000ff
        /*0178*/ 	.word	0x00000020
        /*017c*/ 	.short	0x0100
        /*017e*/ 	.byte	0x05
	.zero		1


	//   ....[9]....
        /*0180*/ 	.word	0x00000660
        /*0184*/ 	.word	0x000000ff
        /*0188*/ 	.word	0x000000f0
        /*018c*/ 	.short	0x0100
        /*018e*/ 	.byte	0x05
	.zero		1


	//   ....[10]....
        /*0190*/ 	.word	0x00000670
        /*0194*/ 	.word	0x000000ff
        /*0198*/ 	.word	0x00000028
        /*019c*/ 	.short	0x0100
        /*019e*/ 	.byte	0x05
	.zero		1


	//   ....[11]....
        /*01a0*/ 	.word	0x00000680
        /*01a4*/ 	.word	0x000000ff
        /*01a8*/ 	.word	0x000000f8
        /*01ac*/ 	.short	0x0100
        /*01ae*/ 	.byte	0x05
	.zero		1


	//   ....[12]....
        /*01b0*/ 	.word	0x00000690
        /*01b4*/ 	.word	0x000000ff
        /*01b8*/ 	.word	0x00000030
        /*01bc*/ 	.short	0x0100
        /*01be*/ 	.byte	0x05
	.zero		1


	//   ....[13]....
        /*01c0*/ 	.word	0x000006a0
        /*01c4*/ 	.word	0x000000ff
        /*01c8*/ 	.word	0x00000100
        /*01cc*/ 	.short	0x0100
        /*01ce*/ 	.byte	0x05
	.zero		1


	//   ....[14]....
        /*01d0*/ 	.word	0x000006b0
        /*01d4*/ 	.word	0x000000ff
        /*01d8*/ 	.word	0x00000038
        /*01dc*/ 	.short	0x0100
        /*01de*/ 	.byte	0x05
	.zero		1


	//   ....[15]....
        /*01e0*/ 	.word	0x000006c0
        /*01e4*/ 	.word	0x000000ff
        /*01e8*/ 	.word	0x00000108
        /*01ec*/ 	.short	0x0100
        /*01ee*/ 	.byte	0x05
	.zero		1


	//   ....[16]....
        /*01f0*/ 	.word	0x000006d0
        /*01f4*/ 	.word	0x000000ff
        /*01f8*/ 	.word	0x00000040
        /*01fc*/ 	.short	0x0100
        /*01fe*/ 	.byte	0x05
	.zero		1


	//   ....[17]....
        /*0200*/ 	.word	0x000006e0
        /*0204*/ 	.word	0x000000ff
        /*0208*/ 	.word	0x00000110
        /*020c*/ 	.short	0x0100
        /*020e*/ 	.byte	0x05
	.zero		1


	//   ....[18]....
        /*0210*/ 	.word	0x000006f0
        /*0214*/ 	.word	0x000000ff
        /*0218*/ 	.word	0x00000048
        /*021c*/ 	.short	0x0100
        /*021e*/ 	.byte	0x05
	.zero		1


	//   ....[19]....
        /*0220*/ 	.word	0x00000700
        /*0224*/ 	.word	0x000000ff
        /*0228*/ 	.word	0x00000118
        /*022c*/ 	.short	0x0100
        /*022e*/ 	.byte	0x05
	.zero		1


	//   ....[20]....
        /*0230*/ 	.word	0x00000710
        /*0234*/ 	.word	0x000000ff
        /*0238*/ 	.word	0x00000050
        /*023c*/ 	.short	0x0100
        /*023e*/ 	.byte	0x05
	.zero		1


	//   ....[21]....
        /*0240*/ 	.word	0x00000720
        /*0244*/ 	.word	0x000000ff
        /*0248*/ 	.word	0x00000120
        /*024c*/ 	.short	0x0100
        /*024e*/ 	.byte	0x05
	.zero		1


	//   ....[22]....
        /*0250*/ 	.word	0x00000730
        /*0254*/ 	.word	0x000000ff
        /*0258*/ 	.word	0x00000058
        /*025c*/ 	.short	0x0100
        /*025e*/ 	.byte	0x05
	.zero		1


	//   ....[23]....
        /*0260*/ 	.word	0x00000740
        /*0264*/ 	.word	0x000000ff
        /*0268*/ 	.word	0x00000128
        /*026c*/ 	.short	0x0100
        /*026e*/ 	.byte	0x05
	.zero		1


	//   ....[24]....
        /*0270*/ 	.word	0x00000750
        /*0274*/ 	.word	0x000000ff
        /*0278*/ 	.word	0x00000060
        /*027c*/ 	.short	0x0100
        /*027e*/ 	.byte	0x05
	.zero		1


	//   ....[25]....
        /*0280*/ 	.word	0x00000760
        /*0284*/ 	.word	0x000000ff
        /*0288*/ 	.word	0x00000130
        /*028c*/ 	.short	0x0100
        /*028e*/ 	.byte	0x05
	.zero		1


	//   ....[26]....
        /*0290*/ 	.word	0x00000770
        /*0294*/ 	.word	0x000000ff
        /*0298*/ 	.word	0x00000068
        /*029c*/ 	.short	0x0100
        /*029e*/ 	.byte	0x05
	.zero		1


	//   ....[27]....
        /*02a0*/ 	.word	0x00000780
        /*02a4*/ 	.word	0x000000ff
        /*02a8*/ 	.word	0x00000138
        /*02ac*/ 	.short	0x0100
        /*02ae*/ 	.byte	0x05
	.zero		1


	//   ....[28]....
        /*02b0*/ 	.word	0x00000790
        /*02b4*/ 	.word	0x000000ff
        /*02b8*/ 	.word	0x00000070
        /*02bc*/ 	.short	0x0100
        /*02be*/ 	.byte	0x05
	.zero		1


	//   ....[29]....
        /*02c0*/ 	.word	0x000007a0
        /*02c4*/ 	.word	0x000000ff
        /*02c8*/ 	.word	0x00000140
        /*02cc*/ 	.short	0x0100
        /*02ce*/ 	.byte	0x05
	.zero		1


	//   ....[30]....
        /*02d0*/ 	.word	0x000007b0
        /*02d4*/ 	.word	0x000000ff
        /*02d8*/ 	.word	0x00000078
        /*02dc*/ 	.short	0x0100
        /*02de*/ 	.byte	0x05
	.zero		1


	//   ....[31]....
        /*02e0*/ 	.word	0x000007c0
        /*02e4*/ 	.word	0x000000ff
        /*02e8*/ 	.word	0x00000148
        /*02ec*/ 	.short	0x0100
        /*02ee*/ 	.byte	0x05
	.zero		1


	//   ....[32]....
        /*02f0*/ 	.word	0x000007d0
        /*02f4*/ 	.word	0x000000ff
        /*02f8*/ 	.word	0x00000080
        /*02fc*/ 	.short	0x0100
        /*02fe*/ 	.byte	0x05
	.zero		1


	//   ....[33]....
        /*0300*/ 	.word	0x000007e0
        /*0304*/ 	.word	0x000000ff
        /*0308*/ 	.word	0x00000150
        /*030c*/ 	.short	0x0100
        /*030e*/ 	.byte	0x05
	.zero		1


	//   ....[34]....
        /*0310*/ 	.word	0x000007f0
        /*0314*/ 	.word	0x000000ff
        /*0318*/ 	.word	0x00000088
        /*031c*/ 	.short	0x0100
        /*031e*/ 	.byte	0x05
	.zero		1


	//   ....[35]....
        /*0320*/ 	.word	0x00000800
        /*0324*/ 	.word	0x000000ff
        /*0328*/ 	.word	0x00000158
        /*032c*/ 	.short	0x0100
        /*032e*/ 	.byte	0x05
	.zero		1


	//   ....[36]....
        /*0330*/ 	.word	0x00000810
        /*0334*/ 	.word	0x000000ff
        /*0338*/ 	.word	0x00000090
        /*033c*/ 	.short	0x0100
        /*033e*/ 	.byte	0x05
	.zero		1


	//   ....[37]....
        /*0340*/ 	.word	0x00000820
        /*0344*/ 	.word	0x000000ff
        /*0348*/ 	.word	0x00000160
        /*034c*/ 	.short	0x0100
        /*034e*/ 	.byte	0x05
	.zero		1


	//   ....[38]....
        /*0350*/ 	.word	0x00000830
        /*0354*/ 	.word	0x000000ff
        /*0358*/ 	.word	0x00000098
        /*035c*/ 	.short	0x0100
        /*035e*/ 	.byte	0x05
	.zero		1


	//   ....[39]....
        /*0360*/ 	.word	0x00000840
        /*0364*/ 	.word	0x000000ff
        /*0368*/ 	.word	0x00000168
        /*036c*/ 	.short	0x0100
        /*036e*/ 	.byte	0x05
	.zero		1


	//   ....[40]....
        /*0370*/ 	.word	0x00000850
        /*0374*/ 	.word	0x000000ff
        /*0378*/ 	.word	0x000000a0
        /*037c*/ 	.short	0x0100
        /*037e*/ 	.byte	0x05
	.zero		1


	//   ....[41]....
        /*0380*/ 	.word	0x00000860
        /*0384*/ 	.word	0x000000ff
        /*0388*/ 	.word	0x00000170
        /*038c*/ 	.short	0x0100
        /*038e*/ 	.byte	0x05
	.zero		1


	//   ....[42]....
        /*0390*/ 	.word	0x00000870
        /*0394*/ 	.word	0x000000ff
        /*0398*/ 	.word	0x000000a8
        /*039c*/ 	.short	0x0100
        /*039e*/ 	.byte	0x05
	.zero		1


	//   ....[43]....
        /*03a0*/ 	.word	0x00000880
        /*03a4*/ 	.word	0x000000ff
        /*03a8*/ 	.word	0x00000178
        /*03ac*/ 	.short	0x0100
        /*03ae*/ 	.byte	0x05
	.zero		1


	//   ....[44]....
        /*03b0*/ 	.word	0x00000890
        /*03b4*/ 	.word	0x000000ff
        /*03b8*/ 	.word	0x000000b0
        /*03bc*/ 	.short	0x0100
        /*03be*/ 	.byte	0x05
	.zero		1


	//   ....[45]....
        /*03c0*/ 	.word	0x000008a0
        /*03c4*/ 	.word	0x000000ff
        /*03c8*/ 	.word	0x00000180
        /*03cc*/ 	.short	0x0100
        /*03ce*/ 	.byte	0x05
	.zero		1


	//   ....[46]....
        /*03d0*/ 	.word	0x000008b0
        /*03d4*/ 	.word	0x000000ff
        /*03d8*/ 	.word	0x000000b8
        /*03dc*/ 	.short	0x0100
        /*03de*/ 	.byte	0x05
	.zero		1


	//   ....[47]....
        /*03e0*/ 	.word	0x000008c0
        /*03e4*/ 	.word	0x000000ff
        /*03e8*/ 	.word	0x00000188
        /*03ec*/ 	.short	0x0100
        /*03ee*/ 	.byte	0x05
	.zero		1


	//   ....[48]....
        /*03f0*/ 	.word	0x000008d0
        /*03f4*/ 	.word	0x000000ff
        /*03f8*/ 	.word	0x000000c0
        /*03fc*/ 	.short	0x0100
        /*03fe*/ 	.byte	0x05
	.zero		1


	//   ....[49]....
        /*0400*/ 	.word	0x000008e0
        /*0404*/ 	.word	0x000000ff
        /*0408*/ 	.word	0x00000190
        /*040c*/ 	.short	0x0100
        /*040e*/ 	.byte	0x05
	.zero		1


	//   ....[50]....
        /*0410*/ 	.word	0x000008f0
        /*0414*/ 	.word	0x000000ff
        /*0418*/ 	.word	0x000000c8
        /*041c*/ 	.short	0x0100
        /*041e*/ 	.byte	0x05
	.zero		1


	//   ....[51]....
        /*0420*/ 	.word	0x00000900
        /*0424*/ 	.word	0x000000ff
        /*0428*/ 	.word	0x00000198
        /*042c*/ 	.short	0x0100
        /*042e*/ 	.byte	0x05
	.zero		1


	//   ....[52]....
        /*0430*/ 	.word	0x00000a40
        /*0434*/ 	.word	0x000000ff
        /*0438*/ 	.word	0x000001a0
        /*043c*/ 	.short	0x0100
        /*043e*/ 	.byte	0x07
	.zero		1


	//   ....[53]....
        /*0440*/ 	.word	0x00000a50
        /*0444*/ 	.word	0x000000ff
        /*0448*/ 	.word	0x000001b8
        /*044c*/ 	.short	0x0100
        /*044e*/ 	.byte	0x07
	.zero		1


	//   ....[54]....
        /*0450*/ 	.word	0x00000a60
        /*0454*/ 	.word	0x000000ff
        /*0458*/ 	.word	0x000001a8
        /*045c*/ 	.short	0x0100
        /*045e*/ 	.byte	0x07
	.zero		1


	//   ....[55]....
        /*0460*/ 	.word	0x00000a70
        /*0464*/ 	.word	0x000000ff
        /*0468*/ 	.word	0x000001c0
        /*046c*/ 	.short	0x0100
        /*046e*/ 	.byte	0x07
	.zero		1


	//   ....[56]....
        /*0470*/ 	.word	0x00000a80
        /*0474*/ 	.word	0x000000ff
        /*0478*/ 	.word	0x000001b0
        /*047c*/ 	.short	0x0100
        /*047e*/ 	.byte	0x07
	.zero		1


	//   ....[57]....
        /*0480*/ 	.word	0x00000a90
        /*0484*/ 	.word	0x000000ff
        /*0488*/ 	.word	0x000001c8
        /*048c*/ 	.short	0x0100
        /*048e*/ 	.byte	0x07
	.zero		1


	//   ....[58]....
        /*0490*/ 	.word	0x00000b80
        /*0494*/ 	.word	0x000000ff
        /*0498*/ 	.word	0x000001d0
        /*049c*/ 	.short	0x0100
        /*049e*/ 	.byte	0x05
	.zero		1


	//   ....[59]....
        /*04a0*/ 	.word	0x00000b90
        /*04a4*/ 	.word	0x000000ff
        /*04a8*/ 	.word	0x000001d8
        /*04ac*/ 	.short	0x0100
        /*04ae*/ 	.byte	0x05
	.zero		1


	//   ....[60]....
        /*04b0*/ 	.word	0x00000cd0
        /*04b4*/ 	.word	0x000000ff
        /*04b8*/ 	.word	0x000001e0
        /*04bc*/ 	.short	0x0100
        /*04be*/ 	.byte	0x05
	.zero		1


	//   ....[61]....
        /*04c0*/ 	.word	0x00000ce0
        /*04c4*/ 	.word	0x000000ff
        /*04c8*/ 	.word	0x000001f0
        /*04cc*/ 	.short	0x0100
        /*04ce*/ 	.byte	0x05
	.zero		1


	//   ....[62]....
        /*04d0*/ 	.word	0x00000cf0
        /*04d4*/ 	.word	0x000000ff
        /*04d8*/ 	.word	0x000001e8
        /*04dc*/ 	.short	0x0100
        /*04de*/ 	.byte	0x05
	.zero		1


	//   ....[63]....
        /*04e0*/ 	.word	0x00000d00
        /*04e4*/ 	.word	0x000000ff
        /*04e8*/ 	.word	0x000001f8
        /*04ec*/ 	.short	0x0100
        /*04ee*/ 	.byte	0x05
	.zero		1


	//   ....[64]....
        /*04f0*/ 	.word	0x00000e30
        /*04f4*/ 	.word	0x000000ff
        /*04f8*/ 	.word	0x00000200
        /*04fc*/ 	.short	0x0100
        /*04fe*/ 	.byte	0x07
	.zero		1


	//   ....[65]....
        /*0500*/ 	.word	0x00000e40
        /*0504*/ 	.word	0x000000ff
        /*0508*/ 	.word	0x00000220
        /*050c*/ 	.short	0x0100
        /*050e*/ 	.byte	0x07
	.zero		1


	//   ....[66]....
        /*0510*/ 	.word	0x00000e50
        /*0514*/ 	.word	0x000000ff
        /*0518*/ 	.word	0x00000208
        /*051c*/ 	.short	0x0100
        /*051e*/ 	.byte	0x07
	.zero		1


	//   ....[67]....
        /*0520*/ 	.word	0x00000e60
        /*0524*/ 	.word	0x000000ff
        /*0528*/ 	.word	0x00000228
        /*052c*/ 	.short	0x0100
        /*052e*/ 	.byte	0x07
	.zero		1


	//   ....[68]....
        /*0530*/ 	.word	0x00000e70
        /*0534*/ 	.word	0x000000ff
        /*0538*/ 	.word	0x00000210
        /*053c*/ 	.short	0x0100
        /*053e*/ 	.byte	0x07
	.zero		1


	//   ....[69]....
        /*0540*/ 	.word	0x00000e80
        /*0544*/ 	.word	0x000000ff
        /*0548*/ 	.word	0x00000230
        /*054c*/ 	.short	0x0100
        /*054e*/ 	.byte	0x07
	.zero		1


	//   ....[70]....
        /*0550*/ 	.word	0x00000e90
        /*0554*/ 	.word	0x000000ff
        /*0558*/ 	.word	0x00000218
        /*055c*/ 	.short	0x0100
        /*055e*/ 	.byte	0x07
	.zero		1


	//   ....[71]....
        /*0560*/ 	.word	0x00000ea0
        /*0564*/ 	.word	0x000000ff
        /*0568*/ 	.word	0x00000238
        /*056c*/ 	.short	0x0100
        /*056e*/ 	.byte	0x07
	.zero		1


	//   ....[72]....
        /*0570*/ 	.word	0x00000f90
        /*0574*/ 	.word	0x000000ff
        /*0578*/ 	.word	0x00000240
        /*057c*/ 	.short	0x0100
        /*057e*/ 	.byte	0x05
	.zero		1


	//   ....[73]....
        /*0580*/ 	.word	0x00000fa0
        /*0584*/ 	.word	0x000000ff
        /*0588*/ 	.word	0x00000250
        /*058c*/ 	.short	0x0100
        /*058e*/ 	.byte	0x05
	.zero		1


	//   ....[74]....
        /*0590*/ 	.word	0x00000fb0
        /*0594*/ 	.word	0x000000ff
        /*0598*/ 	.word	0x00000248
        /*059c*/ 	.short	0x0100
        /*059e*/ 	.byte	0x05
	.zero		1


	//   ....[75]....
        /*05a0*/ 	.word	0x00000fc0
        /*05a4*/ 	.word	0x000000ff
        /*05a8*/ 	.word	0x00000258
        /*05ac*/ 	.short	0x0100
        /*05ae*/ 	.byte	0x05
	.zero		1


	//   ....[76]....
        /*05b0*/ 	.word	0x00001890
        /*05b4*/ 	.word	0x00000002
        /*05b8*/ 	.word	0x00000250
        /*05bc*/ 	.short	0x010a
        /*05be*/ 	.byte	0xff
	.zero		1


	//   ....[77]....
        /*05c0*/ 	.word	0x000018c0
        /*05c4*/ 	.word	0x00000002
        /*05c8*/ 	.word	0x00000240
        /*05cc*/ 	.short	0x0101
        /*05ce*/ 	.byte	0xff
	.zero		1


	//   ....[78]....
        /*05d0*/ 	.word	0x00001990
        /*05d4*/ 	.word	0x000000ff
        /*05d8*/ 	.word	0x000000d0
        /*05dc*/ 	.short	0x010a
        /*05de*/ 	.byte	0x08
	.zero		1


	//   ....[79]....
        /*05e0*/ 	.word	0x00001a30
        /*05e4*/ 	.word	0x000000ff
        /*05e8*/ 	.word	0x000000d0
        /*05ec*/ 	.short	0x010a
        /*05ee*/ 	.byte	0x21
	.zero		1


	//   ....[80]....
        /*05f0*/ 	.word	0x00001b90
        /*05f4*/ 	.word	0x000000ff
        /*05f8*/ 	.word	0x000000d0
        /*05fc*/ 	.short	0x010a
        /*05fe*/ 	.byte	0x08
	.zero		1


	//   ....[81]....
        /*0600*/ 	.word	0x00001c80
        /*0604*/ 	.word	0x000000ff
        /*0608*/ 	.word	0x000001d8
        /*060c*/ 	.short	0x0101
        /*060e*/ 	.byte	0x04
	.zero		1


	//   ....[82]....
        /*0610*/ 	.word	0x00001ca0
        /*0614*/ 	.word	0x000000ff
        /*0618*/ 	.word	0x000000d0
        /*061c*/ 	.short	0x010a
        /*061e*/ 	.byte	0x08
	.zero		1


	//   ....[83]....
        /*0620*/ 	.word	0x00001d20
        /*0624*/ 	.word	0x000000ff
        /*0628*/ 	.word	0x000000d0
        /*062c*/ 	.short	0x010a
        /*062e*/ 	.byte	0x11
	.zero		1


	//   ....[84]....
        /*0630*/ 	.word	0x00001e80
        /*0634*/ 	.word	0x000000ff
        /*0638*/ 	.word	0x000000d0
        /*063c*/ 	.short	0x010a
        /*063e*/ 	.byte	0x08
	.zero		1


	//   ....[85]....
        /*0640*/ 	.word	0x00001fa0
        /*0644*/ 	.word	0x00000002
        /*0648*/ 	.word	0x000001e0
        /*064c*/ 	.short	0x010a
        /*064e*/ 	.byte	0xff
	.zero		1


	//   ....[86]....
        /*0650*/ 	.word	0x00002060
        /*0654*/ 	.word	0x00000002
        /*0658*/ 	.word	0x00000000
        /*065c*/ 	.short	0x0101
        /*065e*/ 	.byte	0xff
	.zero		1


	//   ....[87]....
        /*0660*/ 	.word	0x000025c0
        /*0664*/ 	.word	0x000000ff
        /*0668*/ 	.word	0x00000000
        /*066c*/ 	.short	0x010a
        /*066e*/ 	.byte	0x05
	.zero		1


	//   ....[88]....
        /*0670*/ 	.word	0x00002650
        /*0674*/ 	.word	0x000000ff
        /*0678*/ 	.word	0x00000000
        /*067c*/ 	.short	0x010a
        /*067e*/ 	.byte	0x05
	.zero		1


	//   ....[89]....
        /*0680*/ 	.word	0x000026e0
        /*0684*/ 	.word	0x000000ff
        /*0688*/ 	.word	0x00000000
        /*068c*/ 	.short	0x010a
        /*068e*/ 	.byte	0x05
	.zero		1


	//   ....[90]....
        /*0690*/ 	.word	0x00002770
        /*0694*/ 	.word	0x000000ff
        /*0698*/ 	.word	0x00000000
        /*069c*/ 	.short	0x010a
        /*069e*/ 	.byte	0x05
	.zero		1


	//   ....[91]....
        /*06a0*/ 	.word	0x00002800
        /*06a4*/ 	.word	0x000000ff
        /*06a8*/ 	.word	0x00000000
        /*06ac*/ 	.short	0x010a
        /*06ae*/ 	.byte	0x05
	.zero		1


	//   ....[92]....
        /*06b0*/ 	.word	0x00002890
        /*06b4*/ 	.word	0x000000ff
        /*06b8*/ 	.word	0x00000000
        /*06bc*/ 	.short	0x010a
        /*06be*/ 	.byte	0x05
	.zero		1


	//   ....[93]....
        /*06c0*/ 	.word	0x00002920
        /*06c4*/ 	.word	0x000000ff
        /*06c8*/ 	.word	0x00000000
        /*06cc*/ 	.short	0x010a
        /*06ce*/ 	.byte	0x05
	.zero		1


	//   ....[94]....
        /*06d0*/ 	.word	0x000029b0
        /*06d4*/ 	.word	0x000000ff
        /*06d8*/ 	.word	0x00000000
        /*06dc*/ 	.short	0x010a
        /*06de*/ 	.byte	0x05
	.zero		1


	//   ....[95]....
        /*06e0*/ 	.word	0x00002a40
        /*06e4*/ 	.word	0x000000ff
        /*06e8*/ 	.word	0x00000000
        /*06ec*/ 	.short	0x010a
        /*06ee*/ 	.byte	0x05
	.zero		1


	//   ....[96]....
        /*06f0*/ 	.word	0x00002ad0
        /*06f4*/ 	.word	0x000000ff
        /*06f8*/ 	.word	0x00000000
        /*06fc*/ 	.short	0x010a
        /*06fe*/ 	.byte	0x05
	.zero		1


	//   ....[97]....
        /*0700*/ 	.word	0x00002b60
        /*0704*/ 	.word	0x000000ff
        /*0708*/ 	.word	0x00000000
        /*070c*/ 	.short	0x010a
        /*070e*/ 	.byte	0x05
	.zero		1


	//   ....[98]....
        /*0710*/ 	.word	0x00002bf0
        /*0714*/ 	.word	0x000000ff
        /*0718*/ 	.word	0x00000000
        /*071c*/ 	.short	0x010a
        /*071e*/ 	.byte	0x05
	.zero		1


	//   ....[99]....
        /*0720*/ 	.word	0x00002c80
        /*0724*/ 	.word	0x000000ff
        /*0728*/ 	.word	0x00000000
        /*072c*/ 	.short	0x010a
        /*072e*/ 	.byte	0x05
	.zero		1


	//   ....[100]....
        /*0730*/ 	.word	0x00002d10
        /*0734*/ 	.word	0x000000ff
        /*0738*/ 	.word	0x00000000
        /*073c*/ 	.short	0x010a
        /*073e*/ 	.byte	0x05
	.zero		1


	//   ....[101]....
        /*0740*/ 	.word	0x00002da0
        /*0744*/ 	.word	0x000000ff
        /*0748*/ 	.word	0x00000000
        /*074c*/ 	.short	0x010a
        /*074e*/ 	.byte	0x05
	.zero		1


	//   ....[102]....
        /*0750*/ 	.word	0x00002e30
        /*0754*/ 	.word	0x000000ff
        /*0758*/ 	.word	0x00000000
        /*075c*/ 	.short	0x010a
        /*075e*/ 	.byte	0x05
	.zero		1


	//   ....[103]....
        /*0760*/ 	.word	0x00002ec0
        /*0764*/ 	.word	0x000000ff
        /*0768*/ 	.word	0x00000000
        /*076c*/ 	.short	0x010a
        /*076e*/ 	.byte	0x05
	.zero		1


	//   ....[104]....
        /*0770*/ 	.word	0x00002f50
        /*0774*/ 	.word	0x000000ff
        /*0778*/ 	.word	0x00000000
        /*077c*/ 	.short	0x010a
        /*077e*/ 	.byte	0x05
	.zero		1


	//   ....[105]....
        /*0780*/ 	.word	0x00002fe0
        /*0784*/ 	.word	0x000000ff
        /*0788*/ 	.word	0x00000000
        /*078c*/ 	.short	0x010a
        /*078e*/ 	.byte	0x05
	.zero		1


	//   ....[106]....
        /*0790*/ 	.word	0x00003070
        /*0794*/ 	.word	0x000000ff
        /*0798*/ 	.word	0x00000000
        /*079c*/ 	.short	0x010a
        /*079e*/ 	.byte	0x05
	.zero		1


	//   ....[107]....
        /*07a0*/ 	.word	0x00003100
        /*07a4*/ 	.word	0x000000ff
        /*07a8*/ 	.word	0x00000000
        /*07ac*/ 	.short	0x010a
        /*07ae*/ 	.byte	0x05
	.zero		1


	//   ....[108]....
        /*07b0*/ 	.word	0x00003190
        /*07b4*/ 	.word	0x000000ff
        /*07b8*/ 	.word	0x00000000
        /*07bc*/ 	.short	0x010a
        /*07be*/ 	.byte	0x05
	.zero		1


	//   ....[109]....
        /*07c0*/ 	.word	0x00003220
        /*07c4*/ 	.word	0x000000ff
        /*07c8*/ 	.word	0x00000000
        /*07cc*/ 	.short	0x010a
        /*07ce*/ 	.byte	0x05
	.zero		1


	//   ....[110]....
        /*07d0*/ 	.word	0x000032b0
        /*07d4*/ 	.word	0x000000ff
        /*07d8*/ 	.word	0x00000000
        /*07dc*/ 	.short	0x010a
        /*07de*/ 	.byte	0x05
	.zero		1


	//   ....[111]....
        /*07e0*/ 	.word	0x00003340
        /*07e4*/ 	.word	0x000000ff
        /*07e8*/ 	.word	0x00000000
        /*07ec*/ 	.short	0x010a
        /*07ee*/ 	.byte	0x05
	.zero		1


	//   ....[112]....
        /*07f0*/ 	.word	0x000033e0
        /*07f4*/ 	.word	0x00000000
        /*07f8*/ 	.word	0x00000000
        /*07fc*/ 	.short	0x010a
        /*07fe*/ 	.byte	0xff
	.zero		1


	//   ....[113]....
        /*0800*/ 	.word	0x00003500
        /*0804*/ 	.word	0x00000000
        /*0808*/ 	.word	0x00000240
        /*080c*/ 	.short	0x010a
        /*080e*/ 	.byte	0xff
	.zero		1


	//   ....[114]....
        /*0810*/ 	.word	0x00003570
        /*0814*/ 	.word	0x00000000
        /*0818*/ 	.word	0x00000000
        /*081c*/ 	.short	0x0101
        /*081e*/ 	.byte	0xff
	.zero		1


	//   ....[115]....
        /*0820*/ 	.word	0x00003590
        /*0824*/ 	.word	0x000000ff
        /*0828*/ 	.word	0x000001f0
        /*082c*/ 	.short	0x010a
        /*082e*/ 	.byte	0x05
	.zero		1


	//   ....[116]....
        /*0830*/ 	.word	0x000036b0
        /*0834*/ 	.word	0x00000000
        /*0838*/ 	.word	0x000001e0
        /*083c*/ 	.short	0x010a
        /*083e*/ 	.byte	0xff
	.zero		1


	//   ....[117]....
        /*0840*/ 	.word	0x000037b0
        /*0844*/ 	.word	0x00000000
        /*0848*/ 	.word	0x00000000
        /*084c*/ 	.short	0x0101
        /*084e*/ 	.byte	0xff
	.zero		1


	//   ....[118]....
        /*0850*/ 	.word	0x00003840
        /*0854*/ 	.word	0x000000ff
        /*0858*/ 	.word	0x000001f0
        /*085c*/ 	.short	0x0106
        /*085e*/ 	.byte	0x05
	.zero		1


	//   ....[119]....
        /*0860*/ 	.word	0x00003860
        /*0864*/ 	.word	0x000000ff
        /*0868*/ 	.word	0x000001f0
        /*086c*/ 	.short	0x010a
        /*086e*/ 	.byte	0x05
	.zero		1


	//   ....[120]....
        /*0870*/ 	.word	0x000038f0
        /*0874*/ 	.word	0x000000ff
        /*0878*/ 	.word	0x000001f0
        /*087c*/ 	.short	0x0106
        /*087e*/ 	.byte	0x04
	.zero		1


	//   ....[121]....
        /*0880*/ 	.word	0x00003930
        /*0884*/ 	.word	0x00000000
        /*0888*/ 	.word	0x000001f0
        /*088c*/ 	.short	0x010a
        /*088e*/ 	.byte	0xff
	.zero		1


	//   ....[122]....
        /*0890*/ 	.word	0x00003e30
        /*0894*/ 	.word	0x00000000
        /*0898*/ 	.word	0x000001e0
        /*089c*/ 	.short	0x010a
        /*089e*/ 	.byte	0xff
	.zero		1


	//   ....[123]....
        /*08a0*/ 	.word	0x00003f30
        /*08a4*/ 	.word	0x00000003
        /*08a8*/ 	.word	0x00000000
        /*08ac*/ 	.short	0x0101
        /*08ae*/ 	.byte	0xff
	.zero		1


	//   ....[124]....
        /*08b0*/ 	.word	0x00003f40
        /*08b4*/ 	.word	0x000000ff
        /*08b8*/ 	.word	0x00000000
        /*08bc*/ 	.short	0x010a
        /*08be*/ 	.byte	0x04
	.zero		1


	//   ....[125]....
        /*08c0*/ 	.word	0x00003fc0
        /*08c4*/ 	.word	0x000000ff
        /*08c8*/ 	.word	0x00000220
        /*08cc*/ 	.short	0x010a
        /*08ce*/ 	.byte	0x08
	.zero		1


	//   ....[126]....
        /*08d0*/ 	.word	0x000040a0
        /*08d4*/ 	.word	0x000000ff
        /*08d8*/ 	.word	0x00000000
        /*08dc*/ 	.short	0x010a
        /*08de*/ 	.byte	0x07
	.zero		1


	//   ....[127]....
        /*08e0*/ 	.word	0x000041e0
        /*08e4*/ 	.word	0x000000ff
        /*08e8*/ 	.word	0x00000000
        /*08ec*/ 	.short	0x010a
        /*08ee*/ 	.byte	0x04
	.zero		1


	//   ....[128]....
        /*08f0*/ 	.word	0x000043d0
        /*08f4*/ 	.word	0x000000ff
        /*08f8*/ 	.word	0x00000000
        /*08fc*/ 	.short	0x010a
        /*08fe*/ 	.byte	0x05
	.zero		1


	//   ....[129]....
        /*0900*/ 	.word	0x00004460
        /*0904*/ 	.word	0x000000ff
        /*0908*/ 	.word	0x00000000
        /*090c*/ 	.short	0x010a
        /*090e*/ 	.byte	0x05
	.zero		1


	//   ....[130]....
        /*0910*/ 	.word	0x000044f0
        /*0914*/ 	.word	0x000000ff
        /*0918*/ 	.word	0x00000000
        /*091c*/ 	.short	0x010a
        /*091e*/ 	.byte	0x05
	.zero		1


	//   ....[131]....
        /*0920*/ 	.word	0x00004580
        /*0924*/ 	.word	0x000000ff
        /*0928*/ 	.word	0x00000000
        /*092c*/ 	.short	0x010a
        /*092e*/ 	.byte	0x07
	.zero		1


	//   ....[132]....
        /*0930*/ 	.word	0x000049b0
        /*0934*/ 	.word	0x00000000
        /*0938*/ 	.word	0x000001e0
        /*093c*/ 	.short	0x010a
        /*093e*/ 	.byte	0xff
	.zero		1


	//   ....[133]....
        /*0940*/ 	.word	0x00004a70
        /*0944*/ 	.word	0x00000000
        /*0948*/ 	.word	0x00000000
        /*094c*/ 	.short	0x0101
        /*094e*/ 	.byte	0xff
	.zero		1


	//   ....[134]....
        /*0950*/ 	.word	0x00004d90
        /*0954*/ 	.word	0x000000ff
        /*0958*/ 	.word	0x000001d8
        /*095c*/ 	.short	0x010a
        /*095e*/ 	.byte	0x07
	.zero		1


	//   ....[135]....
        /*0960*/ 	.word	0x00004fb0
        /*0964*/ 	.word	0x000000ff
        /*0968*/ 	.word	0x000001b8
        /*096c*/ 	.short	0x010a
        /*096e*/ 	.byte	0x0f
	.zero		1


	//   ....[136]....
        /*0970*/ 	.word	0x000051b0
        /*0974*/ 	.word	0x000000ff
        /*0978*/ 	.word	0x000001a0
        /*097c*/ 	.short	0x010b
        /*097e*/ 	.byte	0x0f
	.zero		1


	//   ....[137]....
        /*0980*/ 	.word	0x00005200
        /*0984*/ 	.word	0x000000ff
        /*0988*/ 	.word	0x00000000
        /*098c*/ 	.short	0x0101
        /*098e*/ 	.byte	0x10
	.zero		1


	//   ....[138]....
        /*0990*/ 	.word	0x00005240
        /*0994*/ 	.word	0x000000ff
        /*0998*/ 	.word	0x000001b8
        /*099c*/ 	.short	0x010a
        /*099e*/ 	.byte	0x0d
	.zero		1


	//   ....[139]....
        /*09a0*/ 	.word	0x00005480
        /*09a4*/ 	.word	0x000000ff
        /*09a8*/ 	.word	0x000001a0
        /*09ac*/ 	.short	0x010b
        /*09ae*/ 	.byte	0x0d
	.zero		1


	//   ....[140]....
        /*09b0*/ 	.word	0x000054f0
        /*09b4*/ 	.word	0x000000ff
        /*09b8*/ 	.word	0x00000000
        /*09bc*/ 	.short	0x0101
        /*09be*/ 	.byte	0x0f
	.zero		1


	//   ....[141]....
        /*09c0*/ 	.word	0x00005540
        /*09c4*/ 	.word	0x000000ff
        /*09c8*/ 	.word	0x00000000
        /*09cc*/ 	.short	0x010a
        /*09ce*/ 	.byte	0x04
	.zero		1


	//   ....[142]....
        /*09d0*/ 	.word	0x000055d0
        /*09d4*/ 	.word	0x000000ff
        /*09d8*/ 	.word	0x00000000
        /*09dc*/ 	.short	0x010a
        /*09de*/ 	.byte	0x04
	.zero		1


	//   ....[143]....
        /*09e0*/ 	.word	0x00005670
        /*09e4*/ 	.word	0x00000000
        /*09e8*/ 	.word	0x00000000
        /*09ec*/ 	.short	0x010a
        /*09ee*/ 	.byte	0xff
	.zero		1


	//   ....[144]....
        /*09f0*/ 	.word	0x000059e0
        /*09f4*/ 	.word	0x00000000
        /*09f8*/ 	.word	0x000001e0
        /*09fc*/ 	.short	0x010a
        /*09fe*/ 	.byte	0xff
	.zero		1


	//   ....[145]....
        /*0a00*/ 	.word	0x00005af0
        /*0a04*/ 	.word	0x00000000
        /*0a08*/ 	.word	0x00000000
        /*0a0c*/ 	.short	0x0101
        /*0a0e*/ 	.byte	0xff
	.zero		1


	//   ....[146]....
        /*0a10*/ 	.word	0x00006500
        /*0a14*/ 	.word	0x00000002
        /*0a18*/ 	.word	0x000001a0
        /*0a1c*/ 	.short	0x010a
        /*0a1e*/ 	.byte	0xff
	.zero		1


	//   ....[147]....
        /*0a20*/ 	.word	0x00006540
        /*0a24*/ 	.word	0x0000002c
        /*0a28*/ 	.word	0x00000200
        /*0a2c*/ 	.short	0x010a
        /*0a2e*/ 	.byte	0xff
	.zero		1


	//   ....[148]....
        /*0a30*/ 	.word	0x00006630
        /*0a34*/ 	.word	0x00000002
        /*0a38*/ 	.word	0x000001a0
        /*0a3c*/ 	.short	0x010a
        /*0a3e*/ 	.byte	0xff
	.zero		1


	//   ....[149]....
        /*0a40*/ 	.word	0x000067c0
        /*0a44*/ 	.word	0x0000002c
        /*0a48*/ 	.word	0x00000200
        /*0a4c*/ 	.short	0x010a
        /*0a4e*/ 	.byte	0xff
	.zero		1


	//   ....[150]....
        /*0a50*/ 	.word	0x00006f80
        /*0a54*/ 	.word	0x00000000
        /*0a58*/ 	.word	0x00000000
        /*0a5c*/ 	.short	0x0101
        /*0a5e*/ 	.byte	0xff
	.zero		1


	//   ....[151]....
        /*0a60*/ 	.word	0x00006f90
        /*0a64*/ 	.word	0x00000002
        /*0a68*/ 	.word	0x000001a0
        /*0a6c*/ 	.short	0x010a
        /*0a6e*/ 	.byte	0xff
	.zero		1


	//   ....[152]....
        /*0a70*/ 	.word	0x00007050
        /*0a74*/ 	.word	0x00000002
        /*0a78*/ 	.word	0x000001a0
        /*0a7c*/ 	.short	0x010a
        /*0a7e*/ 	.byte	0xff
	.zero		1


	//   ....[153]....
        /*0a80*/ 	.word	0x00007380
        /*0a84*/ 	.word	0x000000ff
        /*0a88*/ 	.word	0x00000000
        /*0a8c*/ 	.short	0x0101
        /*0a8e*/ 	.byte	0x05
	.zero		1


	//   ....[154]....
        /*0a90*/ 	.word	0x00007940
        /*0a94*/ 	.word	0x00000000
        /*0a98*/ 	.word	0x00000000
        /*0a9c*/ 	.short	0x0101
        /*0a9e*/ 	.byte	0xff
	.zero		1


	//   ....[155]....
        /*0aa0*/ 	.word	0x00007bb0
        /*0aa4*/ 	.word	0x000000ff
        /*0aa8*/ 	.word	0x00000000
        /*0aac*/ 	.short	0x0101
        /*0aae*/ 	.byte	0x04
	.zero		1


	//   ....[156]....
        /*0ab0*/ 	.word	0x00007bd0
        /*0ab4*/ 	.word	0x00000002
        /*0ab8*/ 	.word	0x00000250
        /*0abc*/ 	.short	0x010a
        /*0abe*/ 	.byte	0xff
	.zero		1


	//   ....[157]....
        /*0ac0*/ 	.word	0x00007c30
        /*0ac4*/ 	.word	0x00000002
        /*0ac8*/ 	.word	0x000000d0
        /*0acc*/ 	.short	0x010a
        /*0ace*/ 	.byte	0xff
	.zero		1


	//   ....[158]....
        /*0ad0*/ 	.word	0x00007c90
        /*0ad4*/ 	.word	0x00000002
        /*0ad8*/ 	.word	0x000000d0
        /*0adc*/ 	.short	0x010a
        /*0ade*/ 	.byte	0xff
	.zero		1


	//   ....[159]....
        /*0ae0*/ 	.word	0x00007ce0
        /*0ae4*/ 	.word	0x00000002
        /*0ae8*/ 	.word	0x000001e0
        /*0aec*/ 	.short	0x010a
        /*0aee*/ 	.byte	0xff
	.zero		1


	//   ....[160]....
        /*0af0*/ 	.word	0x00007d40
        /*0af4*/ 	.word	0x00000000
        /*0af8*/ 	.word	0x00000000
        /*0afc*/ 	.short	0x010a
        /*0afe*/ 	.byte	0xff
	.zero		1


	//   ....[161]....
        /*0b00*/ 	.word	0x00007da0
        /*0b04*/ 	.word	0x00000000
        /*0b08*/ 	.word	0x00000000
        /*0b0c*/ 	.short	0x010a
        /*0b0e*/ 	.byte	0xff
	.zero		1


	//   ....[162]....
        /*0b10*/ 	.word	0x00007e00
        /*0b14*/ 	.word	0x00000000
        /*0b18*/ 	.word	0x00000000
        /*0b1c*/ 	.short	0x010a
        /*0b1e*/ 	.byte	0xff
	.zero		1


	//   ....[163]....
        /*0b20*/ 	.word	0x00007e60
        /*0b24*/ 	.word	0x00000000
        /*0b28*/ 	.word	0x00000000
        /*0b2c*/ 	.short	0x010a
        /*0b2e*/ 	.byte	0xff
	.zero		1


	//   ....[164]....
        /*0b30*/ 	.word	0x00007ec0
        /*0b34*/ 	.word	0x00000000
        /*0b38*/ 	.word	0x00000000
        /*0b3c*/ 	.short	0x010a
        /*0b3e*/ 	.byte	0xff
	.zero		1


	//   ....[165]....
        /*0b40*/ 	.word	0x00007f20
        /*0b44*/ 	.word	0x00000000
        /*0b48*/ 	.word	0x00000000
        /*0b4c*/ 	.short	0x010a
        /*0b4e*/ 	.byte	0xff
	.zero		1


	//   ....[166]....
        /*0b50*/ 	.word	0x00007f80
        /*0b54*/ 	.word	0x00000000
        /*0b58*/ 	.word	0x00000000
        /*0b5c*/ 	.short	0x010a
        /*0b5e*/ 	.byte	0xff
	.zero		1


	//   ....[167]....
        /*0b60*/ 	.word	0x00007fe0
        /*0b64*/ 	.word	0x00000000
        /*0b68*/ 	.word	0x00000000
        /*0b6c*/ 	.short	0x010a
        /*0b6e*/ 	.byte	0xff
	.zero		1


	//   ....[168]....
        /*0b70*/ 	.word	0x00008040
        /*0b74*/ 	.word	0x00000000
        /*0b78*/ 	.word	0x00000000
        /*0b7c*/ 	.short	0x010a
        /*0b7e*/ 	.byte	0xff
	.zero		1


	//   ....[169]....
        /*0b80*/ 	.word	0x000080a0
        /*0b84*/ 	.word	0x00000000
        /*0b88*/ 	.word	0x00000000
        /*0b8c*/ 	.short	0x010a
        /*0b8e*/ 	.byte	0xff
	.zero		1


	//   ....[170]....
        /*0b90*/ 	.word	0x00008100
        /*0b94*/ 	.word	0x00000000
        /*0b98*/ 	.word	0x00000000
        /*0b9c*/ 	.short	0x010a
        /*0b9e*/ 	.byte	0xff
	.zero		1


	//   ....[171]....
        /*0ba0*/ 	.word	0x00008160
        /*0ba4*/ 	.word	0x00000000
        /*0ba8*/ 	.word	0x00000000
        /*0bac*/ 	.short	0x010a
        /*0bae*/ 	.byte	0xff
	.zero		1


	//   ....[172]....
        /*0bb0*/ 	.word	0x000081c0
        /*0bb4*/ 	.word	0x00000000
        /*0bb8*/ 	.word	0x00000000
        /*0bbc*/ 	.short	0x010a
        /*0bbe*/ 	.byte	0xff
	.zero		1


	//   ....[173]....
        /*0bc0*/ 	.word	0x00008220
        /*0bc4*/ 	.word	0x00000000
        /*0bc8*/ 	.word	0x00000000
        /*0bcc*/ 	.short	0x010a
        /*0bce*/ 	.byte	0xff
	.zero		1


	//   ....[174]....
        /*0bd0*/ 	.word	0x00008280
        /*0bd4*/ 	.word	0x00000000
        /*0bd8*/ 	.word	0x00000000
        /*0bdc*/ 	.short	0x010a
        /*0bde*/ 	.byte	0xff
	.zero		1


	//   ....[175]....
        /*0be0*/ 	.word	0x000082e0
        /*0be4*/ 	.word	0x00000000
        /*0be8*/ 	.word	0x00000000
        /*0bec*/ 	.short	0x010a
        /*0bee*/ 	.byte	0xff
	.zero		1


	//   ....[176]....
        /*0bf0*/ 	.word	0x00008340
        /*0bf4*/ 	.word	0x00000000
        /*0bf8*/ 	.word	0x00000000
        /*0bfc*/ 	.short	0x010a
        /*0bfe*/ 	.byte	0xff
	.zero		1


	//   ....[177]....
        /*0c00*/ 	.word	0x000083a0
        /*0c04*/ 	.word	0x00000000
        /*0c08*/ 	.word	0x00000000
        /*0c0c*/ 	.short	0x010a
        /*0c0e*/ 	.byte	0xff
	.zero		1


	//   ....[178]....
        /*0c10*/ 	.word	0x00008400
        /*0c14*/ 	.word	0x00000000
        /*0c18*/ 	.word	0x00000000
        /*0c1c*/ 	.short	0x010a
        /*0c1e*/ 	.byte	0xff
	.zero		1


	//   ....[179]....
        /*0c20*/ 	.word	0x00008460
        /*0c24*/ 	.word	0x00000000
        /*0c28*/ 	.word	0x00000000
        /*0c2c*/ 	.short	0x010a
        /*0c2e*/ 	.byte	0xff
	.zero		1


	//   ....[180]....
        /*0c30*/ 	.word	0x000084c0
        /*0c34*/ 	.word	0x00000000
        /*0c38*/ 	.word	0x00000000
        /*0c3c*/ 	.short	0x010a
        /*0c3e*/ 	.byte	0xff
	.zero		1


	//   ....[181]....
        /*0c40*/ 	.word	0x00008520
        /*0c44*/ 	.word	0x00000000
        /*0c48*/ 	.word	0x00000000
        /*0c4c*/ 	.short	0x010a
        /*0c4e*/ 	.byte	0xff
	.zero		1


	//   ....[182]....
        /*0c50*/ 	.word	0x00008580
        /*0c54*/ 	.word	0x00000000
        /*0c58*/ 	.word	0x00000000
        /*0c5c*/ 	.short	0x010a
        /*0c5e*/ 	.byte	0xff
	.zero		1


	//   ....[183]....
        /*0c60*/ 	.word	0x000085e0
        /*0c64*/ 	.word	0x00000000
        /*0c68*/ 	.word	0x00000000
        /*0c6c*/ 	.short	0x010a
        /*0c6e*/ 	.byte	0xff
	.zero		1


	//   ....[184]....
        /*0c70*/ 	.word	0x00008640
        /*0c74*/ 	.word	0x00000000
        /*0c78*/ 	.word	0x00000000
        /*0c7c*/ 	.short	0x010a
        /*0c7e*/ 	.byte	0xff
	.zero		1


	//   ....[185]....
        /*0c80*/ 	.word	0x00008690
        /*0c84*/ 	.word	0x00000000
        /*0c88*/ 	.word	0x00000240
        /*0c8c*/ 	.short	0x010a
        /*0c8e*/ 	.byte	0xff
	.zero		1


	//   ....[186]....
        /*0c90*/ 	.word	0x000086f0
        /*0c94*/ 	.word	0x00000000
        /*0c98*/ 	.word	0x000001f0
        /*0c9c*/ 	.short	0x010a
        /*0c9e*/ 	.byte	0xff
	.zero		1


	//   ....[187]....
        /*0ca0*/ 	.word	0x00008740
        /*0ca4*/ 	.word	0x00000000
        /*0ca8*/ 	.word	0x000001e0
        /*0cac*/ 	.short	0x010a
        /*0cae*/ 	.byte	0xff
	.zero		1


	//   ....[188]....
        /*0cb0*/ 	.word	0x000087a0
        /*0cb4*/ 	.word	0x00000000
        /*0cb8*/ 	.word	0x000001f0
        /*0cbc*/ 	.short	0x010a
        /*0cbe*/ 	.byte	0xff
	.zero		1


	//   ....[189]....
        /*0cc0*/ 	.word	0x000087f0
        /*0cc4*/ 	.word	0x00000000
        /*0cc8*/ 	.word	0x000001e0
        /*0ccc*/ 	.short	0x010a
        /*0cce*/ 	.byte	0xff
	.zero		1


	//   ....[190]....
        /*0cd0*/ 	.word	0x00008850
        /*0cd4*/ 	.word	0x00000002
        /*0cd8*/ 	.word	0x00000220
        /*0cdc*/ 	.short	0x010a
        /*0cde*/ 	.byte	0xff
	.zero		1


	//   ....[191]....
        /*0ce0*/ 	.word	0x000088b0
        /*0ce4*/ 	.word	0x00000000
        /*0ce8*/ 	.word	0x00000000
        /*0cec*/ 	.short	0x010a
        /*0cee*/ 	.byte	0xff
	.zero		1


	//   ....[192]....
        /*0cf0*/ 	.word	0x00008910
        /*0cf4*/ 	.word	0x00000000
        /*0cf8*/ 	.word	0x00000000
        /*0cfc*/ 	.short	0x010a
        /*0cfe*/ 	.byte	0xff
	.zero		1


	//   ....[193]....
        /*0d00*/ 	.word	0x00008970
        /*0d04*/ 	.word	0x00000000
        /*0d08*/ 	.word	0x00000000
        /*0d0c*/ 	.short	0x010a
        /*0d0e*/ 	.byte	0xff
	.zero		1


	//   ....[194]....
        /*0d10*/ 	.word	0x000089d0
        /*0d14*/ 	.word	0x00000000
        /*0d18*/ 	.word	0x00000000
        /*0d1c*/ 	.short	0x010a
        /*0d1e*/ 	.byte	0xff
	.zero		1


	//   ....[195]....
        /*0d20*/ 	.word	0x00008a30
        /*0d24*/ 	.word	0x00000000
        /*0d28*/ 	.word	0x00000000
        /*0d2c*/ 	.short	0x010a
        /*0d2e*/ 	.byte	0xff
	.zero		1


	//   ....[196]....
        /*0d30*/ 	.word	0x00008a80
        /*0d34*/ 	.word	0x00000000
        /*0d38*/ 	.word	0x000001e0
        /*0d3c*/ 	.short	0x010a
        /*0d3e*/ 	.byte	0xff
	.zero		1


	//   ....[197]....
        /*0d40*/ 	.word	0x00008ae0
        /*0d44*/ 	.word	0x00000000
        /*0d48*/ 	.word	0x000001d8
        /*0d4c*/ 	.short	0x010a
        /*0d4e*/ 	.byte	0xff
	.zero		1


	//   ....[198]....
        /*0d50*/ 	.word	0x00008b40
        /*0d54*/ 	.word	0x00000000
        /*0d58*/ 	.word	0x000001b8
        /*0d5c*/ 	.short	0x010a
        /*0d5e*/ 	.byte	0xff
	.zero		1


	//   ....[199]....
        /*0d60*/ 	.word	0x00008ba0
        /*0d64*/ 	.word	0x00000000
        /*0d68*/ 	.word	0x000001b8
        /*0d6c*/ 	.short	0x010a
        /*0d6e*/ 	.byte	0xff
	.zero		1


	//   ....[200]....
        /*0d70*/ 	.word	0x00008c00
        /*0d74*/ 	.word	0x00000000
        /*0d78*/ 	.word	0x00000000
        /*0d7c*/ 	.short	0x010a
        /*0d7e*/ 	.byte	0xff
	.zero		1


	//   ....[201]....
        /*0d80*/ 	.word	0x00008c60
        /*0d84*/ 	.word	0x00000000
        /*0d88*/ 	.word	0x00000000
        /*0d8c*/ 	.short	0x010a
        /*0d8e*/ 	.byte	0xff
	.zero		1


	//   ....[202]....
        /*0d90*/ 	.word	0x00008cb0
        /*0d94*/ 	.word	0x00000000
        /*0d98*/ 	.word	0x000001e0
        /*0d9c*/ 	.short	0x010a
        /*0d9e*/ 	.byte	0xff
	.zero		1


	//   ....[203]....
        /*0da0*/ 	.word	0x00008d00
        /*0da4*/ 	.word	0x00000002
        /*0da8*/ 	.word	0x000001a0
        /*0dac*/ 	.short	0x010a
        /*0dae*/ 	.byte	0xff
	.zero		1


	//   ....[204]....
        /*0db0*/ 	.word	0x00008d50
        /*0db4*/ 	.word	0x0000002c
        /*0db8*/ 	.word	0x00000200
        /*0dbc*/ 	.short	0x010a
        /*0dbe*/ 	.byte	0xff
	.zero		1


	//   ....[205]....
        /*0dc0*/ 	.word	0x00008da0
        /*0dc4*/ 	.word	0x00000002
        /*0dc8*/ 	.word	0x000001a0
        /*0dcc*/ 	.short	0x010a
        /*0dce*/ 	.byte	0xff
	.zero		1


	//----- nvinfo : EIATTR_NUM_MBARRIERS
	.align		4
.L_47:
        /*0dd0*/ 	.byte	0x03, 0x38
        /*0dd2*/ 	.short	0x004c


	//----- nvinfo : EIATTR_EXIT_INSTR_OFFSETS
	.align		4
        /*0dd4*/ 	.byte	0x04, 0x1c
        /*0dd6*/ 	.short	(.L_49 - .L_48)


	//   ....[0]....
.L_48:
        /*0dd8*/ 	.word	0x00003410


	//   ....[1]....
        /*0ddc*/ 	.word	0x00003900


	//   ....[2]....
        /*0de0*/ 	.word	0x00003960


	//   ....[3]....
        /*0de4*/ 	.word	0x000047e0


	//   ....[4]....
        /*0de8*/ 	.word	0x000056a0


	//   ....[5]....
        /*0dec*/ 	.word	0x000056e0


	//   ....[6]....
        /*0df0*/ 	.word	0x00007aa0


	//   ....[7]....
        /*0df4*/ 	.word	0x00007b20


	//   ....[8]....
        /*0df8*/ 	.word	0x00007b50


	//   ....[9]....
        /*0dfc*/ 	.word	0x00007bc0


	//----- nvinfo : EIATTR_MAX_THREADS
	.align		4
.L_49:
        /*0e00*/ 	.byte	0x04, 0x05
        /*0e02*/ 	.short	(.L_51 - .L_50)
.L_50:
        /*0e04*/ 	.word	0x00000100
        /*0e08*/ 	.word	0x00000001
        /*0e0c*/ 	.word	0x00000001


	//----- nvinfo : EIATTR_CRS_STACK_SIZE
	.align		4
.L_51:
        /*0e10*/ 	.byte	0x04, 0x1e
        /*0e12*/ 	.short	(.L_53 - .L_52)
.L_52:
        /*0e14*/ 	.word	0x00000000


	//----- nvinfo : EIATTR_CBANK_PARAM_SIZE
	.align		4
.L_53:
        /*0e18*/ 	.byte	0x03, 0x19
        /*0e1a*/ 	.short	0x0800


	//----- nvinfo : EIATTR_PARAM_CBANK
	.align		4
        /*0e1c*/ 	.byte	0x04, 0x0a
        /*0e1e*/ 	.short	(.L_55 - .L_54)
	.align		4
.L_54:
        /*0e20*/ 	.word	index@(.nv.constant0._ZN7cutlass13device_kernelINS_4gemm6kernel13GemmUniversalIN4cute5tupleIJiiiiEEENS1_10collective13CollectiveMmaINS1_35MainloopSm100TmaUmmaWarpSpecializedILi26ELi2ELi4ENS5_IJNS4_1CILi1EEESB_SB_EEEEENS5_IJNSA_ILi64EEESE_NSA_ILi32EEEEEENS_6half_tENS5_IJlSB_lEEESH_SI_NS4_8TiledMMAINS4_8MMA_AtomIJNS4_20SM100_MMA_F16BF16_SSISH_SH_fLi64ELi64ELNS4_4UMMA5MajorE0ELSN_0ELNSM_7ScaleInE0ELSO_0EEEEEENS4_6LayoutISC_NS5_IJNSA_ILi0EEESS_SS_EEEEENS5_IJNS4_10UnderscoreESV_SV_EEEEENS4_13SM90_TMA_LOADENS4_14ComposedLayoutINS4_7SwizzleILi2ELi4ELi3EEENS4_18smem_ptr_flag_bitsILi16EEENSR_INS5_IJNSA_ILi8EEESF_EEENS5_IJSF_SB_EEEEEEEvNS4_8identityESY_S18_vS19_EENS_8epilogue10collective18CollectiveEpilogueINS1B_23Sm100TmaWarpSpecializedILi3ELi2ELi16ELb1ELb0EEEJSG_NS5_IJNSR_ISE_SB_EENSR_ISF_SB_EEEEESH_SI_SH_SI_NS1B_6fusion15FusionCallbacksIS1F_NS1J_17LinearCombinationISH_fSH_fLNS_15FloatRoundStyleE2EEESG_S1I_JEEENS4_5SM1004TMEM4LOAD26SM100_TMEM_LOAD_16dp256b4xESY_S18_NS4_17SM75_U32x4_LDSM_NENS4_14SM90_TMA_STOREES18_NS4_17SM90_U32x4_STSM_NENS4_39AutoVectorizingCopyWithAssumedAlignmentILi128EEEEEEvvEEEEvNT_6ParamsE)
        /*0e24*/ 	.short	0x0380
        /*0e26*/ 	.short	0x0800


	//----- nvinfo : EIATTR_SW_WAR
	.align		4
.L_55:
        /*0e28*/ 	.byte	0x04, 0x36
        /*0e2a*/ 	.short	(.L_57 - .L_56)
.L_56:
        /*0e2c*/ 	.word	0x00000008
.L_57:


//--------------------- .nv.callgraph             --------------------------
	.section	.nv.callgraph,"",@"SHT_CUDA_CALLGRAPH"
	.align	4
	.sectionentsize	8
	.align		4
        /*0000*/ 	.word	0x00000000
	.align		4
        /*0004*/ 	.word	0xffffffff
	.align		4
        /*0008*/ 	.word	index@(_ZN7cutlass13device_kernelINS_4gemm6kernel13GemmUniversalIN4cute5tupleIJiiiiEEENS1_10collective13CollectiveMmaINS1_35MainloopSm100TmaUmmaWarpSpecializedILi26ELi2ELi4ENS5_IJNS4_1CILi1EEESB_SB_EEEEENS5_IJNSA_ILi64EEESE_NSA_ILi32EEEEEENS_6half_tENS5_IJlSB_lEEESH_SI_NS4_8TiledMMAINS4_8MMA_AtomIJNS4_20SM100_MMA_F16BF16_SSISH_SH_fLi64ELi64ELNS4_4UMMA5MajorE0ELSN_0ELNSM_7ScaleInE0ELSO_0EEEEEENS4_6LayoutISC_NS5_IJNSA_ILi0EEESS_SS_EEEEENS5_IJNS4_10UnderscoreESV_SV_EEEEENS4_13SM90_TMA_LOADENS4_14ComposedLayoutINS4_7SwizzleILi2ELi4ELi3EEENS4_18smem_ptr_flag_bitsILi16EEENSR_INS5_IJNSA_ILi8EEESF_EEENS5_IJSF_SB_EEEEEEEvNS4_8identityESY_S18_vS19_EENS_8epilogue10collective18CollectiveEpilogueINS1B_23Sm100TmaWarpSpecializedILi3ELi2ELi16ELb1ELb0EEEJSG_NS5_IJNSR_ISE_SB_EENSR_ISF_SB_EEEEESH_SI_SH_SI_NS1B_6fusion15FusionCallbacksIS1F_NS1J_17LinearCombinationISH_fSH_fLNS_15FloatRoundStyleE2EEESG_S1I_JEEENS4_5SM1004TMEM4LOAD26SM100_TMEM_LOAD_16dp256b4xESY_S18_NS4_17SM75_U32x4_LDSM_NENS4_14SM90_TMA_STOREES18_NS4_17SM90_U32x4_STSM_NENS4_39AutoVectorizingCopyWithAssumedAlignmentILi128EEEEEEvvEEEEvNT_6ParamsE)
	.align		4
        /*000c*/ 	.word	index@(__assertfail)
	.align		4
        /*0010*/ 	.word	0x00000000
	.align		4
        /*0014*/ 	.word	0xfffffffe
	.align		4
        /*0018*/ 	.word	0x00000000
	.align		4
        /*001c*/ 	.word	0xfffffffd
	.align		4
        /*0020*/ 	.word	0x00000000
	.align		4
        /*0024*/ 	.word	0xfffffffc


//--------------------- .nv.constant4             --------------------------
	.section	.nv.constant4,"a",@progbits
	.align	8
	.align		8
.nv.constant4:
        /*0000*/ 	.dword	__assertfail
	.align		8
        /*0008*/ 	.dword	__unnamed_1
	.align		8
        /*0010*/ 	.dword	__unnamed_2
	.align		8
        /*0018*/ 	.dword	_ZN39_INTERNAL_d04b4b73_4_k_cu_baac39fe_65284cuda3std3__45__cpo5beginE
	.align		8
        /*0020*/ 	.dword	_ZN39_INTERNAL_d04b4b73_4_k_cu_baac39fe_65284cuda3std3__45__cpo3endE
	.align		8
        /*0028*/ 	.dword	_ZN39_INTERNAL_d04b4b73_4_k_cu_baac39fe_65284cuda3std3__45__cpo6cbeginE
	.align		8
        /*0030*/ 	.dword	_ZN39_INTERNAL_d04b4b73_4_k_cu_baac39fe_65284cuda3std3__45__cpo4cendE
	.align		8
        /*0038*/ 	.dword	_ZN39_INTERNAL_d04b4b73_4_k_cu_baac39fe_65284cuda3std3__441_GLOBAL__N__d04b4b73_4_k_cu_baac39fe_65286ignoreE
	.align		8
        /*0040*/ 	.dword	_ZN39_INTERNAL_d04b4b73_4_k_cu_baac39fe_65284cuda3std3__419piecewise_constructE
	.align		8
        /*0048*/ 	.dword	_ZN39_INTERNAL_d04b4b73_4_k_cu_baac39fe_65284cuda3std3__48in_placeE
	.align		8
        /*0050*/ 	.dword	_ZN39_INTERNAL_d04b4b73_4_k_cu_baac39fe_65284cuda3std6ranges3__45__cpo4swapE
	.align		8
        /*0058*/ 	.dword	_ZN39_INTERNAL_d04b4b73_4_k_cu_baac39fe_65284cuda3std6ranges3__45__cpo9iter_moveE
	.align		8
        /*0060*/ 	.dword	_ZN39_INTERNAL_d04b4b73_4_k_cu_baac39fe_65284cute7productE
	.align		8
        /*0068*/ 	.dword	_ZN39_INTERNAL_d04b4b73_4_k_cu_baac39fe_65284cute1_E
	.align		8
        /*0070*/ 	.dword	$str$25
	.align		8
        /*0078*/ 	.dword	$str$26
	.align		8
        /*0080*/ 	.dword	$str$27
	.align		8
        /*0088*/ 	.dword	$str$28


//--------------------- .text._ZN7cutlass13device_kernelINS_4gemm6kernel13GemmUniversalIN4cute5tupleIJiiiiEEENS1_10collective13CollectiveMmaINS1_35MainloopSm100TmaUmmaWarpSpecializedILi26ELi2ELi4ENS5_IJNS4_1CILi1EEESB_SB_EEEEENS5_IJNSA_ILi64EEESE_NSA_ILi32EEEEEENS_6half_tENS5_IJlSB_lEEESH_SI_NS4_8TiledMMAINS4_8MMA_AtomIJNS4_20SM100_MMA_F16BF16_SSISH_SH_fLi64ELi64ELNS4_4UMMA5MajorE0ELSN_0ELNSM_7ScaleInE0ELSO_0EEEEEENS4_6LayoutISC_NS5_IJNSA_ILi0EEESS_SS_EEEEENS5_IJNS4_10UnderscoreESV_SV_EEEEENS4_13SM90_TMA_LOADENS4_14ComposedLayoutINS4_7SwizzleILi2ELi4ELi3EEENS4_18smem_ptr_flag_bitsILi16EEENSR_INS5_IJNSA_ILi8EEESF_EEENS5_IJSF_SB_EEEEEEEvNS4_8identityESY_S18_vS19_EENS_8epilogue10collective18CollectiveEpilogueINS1B_23Sm100TmaWarpSpecializedILi3ELi2ELi16ELb1ELb0EEEJSG_NS5_IJNSR_ISE_SB_EENSR_ISF_SB_EEEEESH_SI_SH_SI_NS1B_6fusion15FusionCallbacksIS1F_NS1J_17LinearCombinationISH_fSH_fLNS_15FloatRoundStyleE2EEESG_S1I_JEEENS4_5SM1004TMEM4LOAD26SM100_TMEM_LOAD_16dp256b4xESY_S18_NS4_17SM75_U32x4_LDSM_NENS4_14SM90_TMA_STOREES18_NS4_17SM90_U32x4_STSM_NENS4_39AutoVectorizingCopyWithAssumedAlignmentILi128EEEEEEvvEEEEvNT_6ParamsE --------------------------
	.section	.text._ZN7cutlass13device_kernelINS_4gemm6kernel13GemmUniversalIN4cute5tupleIJiiiiEEENS1_10collective13CollectiveMmaINS1_35MainloopSm100TmaUmmaWarpSpecializedILi26ELi2ELi4ENS5_IJNS4_1CILi1EEESB_SB_EEEEENS5_IJNSA_ILi64EEESE_NSA_ILi32EEEEEENS_6half_tENS5_IJlSB_lEEESH_SI_NS4_8TiledMMAINS4_8MMA_AtomIJNS4_20SM100_MMA_F16BF16_SSISH_SH_fLi64ELi64ELNS4_4UMMA5MajorE0ELSN_0ELNSM_7ScaleInE0ELSO_0EEEEEENS4_6LayoutISC_NS5_IJNSA_ILi0EEESS_SS_EEEEENS5_IJNS4_10UnderscoreESV_SV_EEEEENS4_13SM90_TMA_LOADENS4_14ComposedLayoutINS4_7SwizzleILi2ELi4ELi3EEENS4_18smem_ptr_flag_bitsILi16EEENSR_INS5_IJNSA_ILi8EEESF_EEENS5_IJSF_SB_EEEEEEEvNS4_8identityESY_S18_vS19_EENS_8epilogue10collective18CollectiveEpilogueINS1B_23Sm100TmaWarpSpecializedILi3ELi2ELi16ELb1ELb0EEEJSG_NS5_IJNSR_ISE_SB_EENSR_ISF_SB_EEEEESH_SI_SH_SI_NS1B_6fusion15FusionCallbacksIS1F_NS1J_17LinearCombinationISH_fSH_fLNS_15FloatRoundStyleE2EEESG_S1I_JEEENS4_5SM1004TMEM4LOAD26SM100_TMEM_LOAD_16dp256b4xESY_S18_NS4_17SM75_U32x4_LDSM_NENS4_14SM90_TMA_STOREES18_NS4_17SM90_U32x4_STSM_NENS4_39AutoVectorizingCopyWithAssumedAlignmentILi128EEEEEEvvEEEEvNT_6ParamsE,"ax",@progbits
	.align	128
.text._ZN7cutlass13device_kernelINS_4gemm6kernel13GemmUniversalIN4cute5tupleIJiiiiEEENS1_10collective13CollectiveMmaINS1_35MainloopSm100TmaUmmaWarpSpecializedILi26ELi2ELi4ENS5_IJNS4_1CILi1EEESB_SB_EEEEENS5_IJNSA_ILi64EEESE_NSA_ILi32EEEEEENS_6half_tENS5_IJlSB_lEEESH_SI_NS4_8TiledMMAINS4_8MMA_AtomIJNS4_20SM100_MMA_F16BF16_SSISH_SH_fLi64ELi64ELNS4_4UMMA5MajorE0ELSN_0ELNSM_7ScaleInE0ELSO_0EEEEEENS4_6LayoutISC_NS5_IJNSA_ILi0EEESS_SS_EEEEENS5_IJNS4_10UnderscoreESV_SV_EEEEENS4_13SM90_TMA_LOADENS4_14ComposedLayoutINS4_7SwizzleILi2ELi4ELi3EEENS4_18smem_ptr_flag_bitsILi16EEENSR_INS5_IJNSA_ILi8EEESF_EEENS5_IJSF_SB_EEEEEEEvNS4_8identityESY_S18_vS19_EENS_8epilogue10collective18CollectiveEpilogueINS1B_23Sm100TmaWarpSpecializedILi3ELi2ELi16ELb1ELb0EEEJSG_NS5_IJNSR_ISE_SB_EENSR_ISF_SB_EEEEESH_SI_SH_SI_NS1B_6fusion15FusionCallbacksIS1F_NS1J_17LinearCombinationISH_fSH_fLNS_15FloatRoundStyleE2EEESG_S1I_JEEENS4_5SM1004TMEM4LOAD26SM100_TMEM_LOAD_16dp256b4xESY_S18_NS4_17SM75_U32x4_LDSM_NENS4_14SM90_TMA_STOREES18_NS4_17SM90_U32x4_STSM_NENS4_39AutoVectorizingCopyWithAssumedAlignmentILi128EEEEEEvvEEEEvNT_6ParamsE:
        .type           _ZN7cutlass13device_kernelINS_4gemm6kernel13GemmUniversalIN4cute5tupleIJiiiiEEENS1_10collective13CollectiveMmaINS1_35MainloopSm100TmaUmmaWarpSpecializedILi26ELi2ELi4ENS5_IJNS4_1CILi1EEESB_SB_EEEEENS5_IJNSA_ILi64EEESE_NSA_ILi32EEEEEENS_6half_tENS5_IJlSB_lEEESH_SI_NS4_8TiledMMAINS4_8MMA_AtomIJNS4_20SM100_MMA_F16BF16_SSISH_SH_fLi64ELi64ELNS4_4UMMA5MajorE0ELSN_0ELNSM_7ScaleInE0ELSO_0EEEEEENS4_6LayoutISC_NS5_IJNSA_ILi0EEESS_SS_EEEEENS5_IJNS4_10UnderscoreESV_SV_EEEEENS4_13SM90_TMA_LOADENS4_14ComposedLayoutINS4_7SwizzleILi2ELi4ELi3EEENS4_18smem_ptr_flag_bitsILi16EEENSR_INS5_IJNSA_ILi8EEESF_EEENS5_IJSF_SB_EEEEEEEvNS4_8identityESY_S18_vS19_EENS_8epilogue10collective18CollectiveEpilogueINS1B_23Sm100TmaWarpSpecializedILi3ELi2ELi16ELb1ELb0EEEJSG_NS5_IJNSR_ISE_SB_EENSR_ISF_SB_EEEEESH_SI_SH_SI_NS1B_6fusion15FusionCallbacksIS1F_NS1J_17LinearCombinationISH_fSH_fLNS_15FloatRoundStyleE2EEESG_S1I_JEEENS4_5SM1004TMEM4LOAD26SM100_TMEM_LOAD_16dp256b4xESY_S18_NS4_17SM75_U32x4_LDSM_NENS4_14SM90_TMA_STOREES18_NS4_17SM90_U32x4_STSM_NENS4_39AutoVectorizingCopyWithAssumedAlignmentILi128EEEEEEvvEEEEvNT_6ParamsE,@function
        .size           _ZN7cutlass13device_kernelINS_4gemm6kernel13GemmUniversalIN4cute5tupleIJiiiiEEENS1_10collective13CollectiveMmaINS1_35MainloopSm100TmaUmmaWarpSpecializedILi26ELi2ELi4ENS5_IJNS4_1CILi1EEESB_SB_EEEEENS5_IJNSA_ILi64EEESE_NSA_ILi32EEEEEENS_6half_tENS5_IJlSB_lEEESH_SI_NS4_8TiledMMAINS4_8MMA_AtomIJNS4_20SM100_MMA_F16BF16_SSISH_SH_fLi64ELi64ELNS4_4UMMA5MajorE0ELSN_0ELNSM_7ScaleInE0ELSO_0EEEEEENS4_6LayoutISC_NS5_IJNSA_ILi0EEESS_SS_EEEEENS5_IJNS4_10UnderscoreESV_SV_EEEEENS4_13SM90_TMA_LOADENS4_14ComposedLayoutINS4_7SwizzleILi2ELi4ELi3EEENS4_18smem_ptr_flag_bitsILi16EEENSR_INS5_IJNSA_ILi8EEESF_EEENS5_IJSF_SB_EEEEEEEvNS4_8identityESY_S18_vS19_EENS_8epilogue10collective18CollectiveEpilogueINS1B_23Sm100TmaWarpSpecializedILi3ELi2ELi16ELb1ELb0EEEJSG_NS5_IJNSR_ISE_SB_EENSR_ISF_SB_EEEEESH_SI_SH_SI_NS1B_6fusion15FusionCallbacksIS1F_NS1J_17LinearCombinationISH_fSH_fLNS_15FloatRoundStyleE2EEESG_S1I_JEEENS4_5SM1004TMEM4LOAD26SM100_TMEM_LOAD_16dp256b4xESY_S18_NS4_17SM75_U32x4_LDSM_NENS4_14SM90_TMA_STOREES18_NS4_17SM90_U32x4_STSM_NENS4_39AutoVectorizingCopyWithAssumedAlignmentILi128EEEEEEvvEEEEvNT_6ParamsE,(.L_x_221 - _ZN7cutlass13device_kernelINS_4gemm6kernel13GemmUniversalIN4cute5tupleIJiiiiEEENS1_10collective13CollectiveMmaINS1_35MainloopSm100TmaUmmaWarpSpecializedILi26ELi2ELi4ENS5_IJNS4_1CILi1EEESB_SB_EEEEENS5_IJNSA_ILi64EEESE_NSA_ILi32EEEEEENS_6half_tENS5_IJlSB_lEEESH_SI_NS4_8TiledMMAINS4_8MMA_AtomIJNS4_20SM100_MMA_F16BF16_SSISH_SH_fLi64ELi64ELNS4_4UMMA5MajorE0ELSN_0ELNSM_7ScaleInE0ELSO_0EEEEEENS4_6LayoutISC_NS5_IJNSA_ILi0EEESS_SS_EEEEENS5_IJNS4_10UnderscoreESV_SV_EEEEENS4_13SM90_TMA_LOADENS4_14ComposedLayoutINS4_7SwizzleILi2ELi4ELi3EEENS4_18smem_ptr_flag_bitsILi16EEENSR_INS5_IJNSA_ILi8EEESF_EEENS5_IJSF_SB_EEEEEEEvNS4_8identityESY_S18_vS19_EENS_8epilogue10collective18CollectiveEpilogueINS1B_23Sm100TmaWarpSpecializedILi3ELi2ELi16ELb1ELb0EEEJSG_NS5_IJNSR_ISE_SB_EENSR_ISF_SB_EEEEESH_SI_SH_SI_NS1B_6fusion15FusionCallbacksIS1F_NS1J_17LinearCombinationISH_fSH_fLNS_15FloatRoundStyleE2EEESG_S1I_JEEENS4_5SM1004TMEM4LOAD26SM100_TMEM_LOAD_16dp256b4xESY_S18_NS4_17SM75_U32x4_LDSM_NENS4_14SM90_TMA_STOREES18_NS4_17SM90_U32x4_STSM_NENS4_39AutoVectorizingCopyWithAssumedAlignmentILi128EEEEEEvvEEEEvNT_6ParamsE)
        .other          _ZN7cutlass13device_kernelINS_4gemm6kernel13GemmUniversalIN4cute5tupleIJiiiiEEENS1_10collective13CollectiveMmaINS1_35MainloopSm100TmaUmmaWarpSpecializedILi26ELi2ELi4ENS5_IJNS4_1CILi1EEESB_SB_EEEEENS5_IJNSA_ILi64EEESE_NSA_ILi32EEEEEENS_6half_tENS5_IJlSB_lEEESH_SI_NS4_8TiledMMAINS4_8MMA_AtomIJNS4_20SM100_MMA_F16BF16_SSISH_SH_fLi64ELi64ELNS4_4UMMA5MajorE0ELSN_0ELNSM_7ScaleInE0ELSO_0EEEEEENS4_6LayoutISC_NS5_IJNSA_ILi0EEESS_SS_EEEEENS5_IJNS4_10UnderscoreESV_SV_EEEEENS4_13SM90_TMA_LOADENS4_14ComposedLayoutINS4_7SwizzleILi2ELi4ELi3EEENS4_18smem_ptr_flag_bitsILi16EEENSR_INS5_IJNSA_ILi8EEESF_EEENS5_IJSF_SB_EEEEEEEvNS4_8identityESY_S18_vS19_EENS_8epilogue10collective18CollectiveEpilogueINS1B_23Sm100TmaWarpSpecializedILi3ELi2ELi16ELb1ELb0EEEJSG_NS5_IJNSR_ISE_SB_EENSR_ISF_SB_EEEEESH_SI_SH_SI_NS1B_6fusion15FusionCallbacksIS1F_NS1J_17LinearCombinationISH_fSH_fLNS_15FloatRoundStyleE2EEESG_S1I_JEEENS4_5SM1004TMEM4LOAD26SM100_TMEM_LOAD_16dp256b4xESY_S18_NS4_17SM75_U32x4_LDSM_NENS4_14SM90_TMA_STOREES18_NS4_17SM90_U32x4_STSM_NENS4_39AutoVectorizingCopyWithAssumedAlignmentILi128EEEEEEvvEEEEvNT_6ParamsE,@"STO_CUDA_ENTRY STV_DEFAULT"
_ZN7cutlass13device_kernelINS_4gemm6kernel13GemmUniversalIN4cute5tupleIJiiiiEEENS1_10collective13CollectiveMmaINS1_35MainloopSm100TmaUmmaWarpSpecializedILi26ELi2ELi4ENS5_IJNS4_1CILi1EEESB_SB_EEEEENS5_IJNSA_ILi64EEESE_NSA_ILi32EEEEEENS_6half_tENS5_IJlSB_lEEESH_SI_NS4_8TiledMMAINS4_8MMA_AtomIJNS4_20SM100_MMA_F16BF16_SSISH_SH_fLi64ELi64ELNS4_4UMMA5MajorE0ELSN_0ELNSM_7ScaleInE0ELSO_0EEEEEENS4_6LayoutISC_NS5_IJNSA_ILi0EEESS_SS_EEEEENS5_IJNS4_10UnderscoreESV_SV_EEEEENS4_13SM90_TMA_LOADENS4_14ComposedLayoutINS4_7SwizzleILi2ELi4ELi3EEENS4_18smem_ptr_flag_bitsILi16EEENSR_INS5_IJNSA_ILi8EEESF_EEENS5_IJSF_SB_EEEEEEEvNS4_8identityESY_S18_vS19_EENS_8epilogue10collective18CollectiveEpilogueINS1B_23Sm100TmaWarpSpecializedILi3ELi2ELi16ELb1ELb0EEEJSG_NS5_IJNSR_ISE_SB_EENSR_ISF_SB_EEEEESH_SI_SH_SI_NS1B_6fusion15FusionCallbacksIS1F_NS1J_17LinearCombinationISH_fSH_fLNS_15FloatRoundStyleE2EEESG_S1I_JEEENS4_5SM1004TMEM4LOAD26SM100_TMEM_LOAD_16dp256b4xESY_S18_NS4_17SM75_U32x4_LDSM_NENS4_14SM90_TMA_STOREES18_NS4_17SM90_U32x4_STSM_NENS4_39AutoVectorizingCopyWithAssumedAlignmentILi128EEEEEEvvEEEEvNT_6ParamsE:
[----:B------:R-:W1:Y:S01]  /*0000*/  LDC R1, c[0x0][0x37c] ;  /* 0x0000df00ff017b82 */ /* 0x000e620000000800 */
[----:B------:R-:W2:Y:S01]  /*0010*/  S2R R70, SR_TID.X ;  /* 0x0000000000467919 */ /* 0x000ea20000002100 */
[----:B------:R-:W3:Y:S01]  /*0020*/  LDCU.64 UR4, c[0x0][0x890] ;  /* 0x00011200ff0477ac */ /* 0x000ee20008000a00 */
[----:B------:R-:W-:Y:S02]  /*0030*/  PRMT R60, RZ, 0x7610, R60 ;  /* 0x00007610ff3c7816 */ /* 0x000fe4000000003c */
[----:B------:R-:W-:Y:S01]  /*0040*/  ELECT P5, URZ, PT ;  /* 0x0000000000ff782f */ /* 0x000fe200038a0000 */
[----:B------:R-:W4:Y:S01]  /*0050*/  LDCU.64 UR46, c[0x0][0x358] ;  /* 0x00006b00ff2e77ac */ /* 0x000f220008000a00 */
[----:B---3--:R-:W-:-:S04]  /*0060*/  UISETP.NE.U32.AND UP0, UPT, UR4, URZ, UPT ;  /* 0x000000ff0400728c */ /* 0x008fc8000bf05070 */
[----:B------:R-:W-:Y:S01]  /*0070*/  UISETP.NE.AND.EX UP0, UPT, UR5, URZ, UPT, UP0 ;  /* 0x000000ff0500728c */ /* 0x000fe2000bf05300 */
[----:B--2---:R-:W-:-:S05]  /*0080*/  SHF.R.U32.HI R65, RZ, 0x5, R70 ;  /* 0x00000005ff417819 */ /* 0x004fca0000011646 */
[----:B------:R-:W2:Y:S02]  /*0090*/  SHFL.IDX PT, R0, R65, RZ, 0x1f ;  /* 0x00001fff41007589 */ /* 0x000ea400000e0000 */
[----:B--2---:R-:W-:Y:S01]  /*00a0*/  R2UR UR8, R0 ;  /* 0x00000000000872ca */ /* 0x004fe200000e0000 */
[----:B-1--4-:R-:W-:-:S14]  /*00b0*/  BRA.U UP0, `(.L_x_0) ;  /* 0x00000001002c7547 */ /* 0x012fdc000b800000 */
[----:B------:R-:W1:Y:S02]  /*00c0*/  LDCU.64 UR6, c[0x0][0x888] ;  /* 0x00011100ff0677ac */ /* 0x000e640008000a00 */
[----:B-1----:R-:W-:-:S04]  /*00d0*/  UISETP.NE.U32.AND UP0, UPT, UR6, URZ, UPT ;  /* 0x000000ff0600728c */ /* 0x002fc8000bf05070 */
[----:B------:R-:W-:-:S09]  /*00e0*/  UISETP.NE.AND.EX UP0, UPT, UR7, URZ, UPT, UP0 ;  /* 0x000000ff0700728c */ /* 0x000fd2000bf05300 */
[----:B------:R-:W-:Y:S05]  /*00f0*/  BRA.U !UP0, `(.L_x_1) ;  /* 0x0000000108107547 */ /* 0x000fea000b800000 */
[----:B------:R-:W1:Y:S02]  /*0100*/  LDC.64 R2, c[0x0][0x888] ;  /* 0x00022200ff027b82 */ /* 0x000e640000000a00 */
[----:B-1----:R1:W5:Y:S01]  /*0110*/  LDG.E R35, desc[UR46][R2.64] ;  /* 0x0000002e02237981 */ /* 0x002362000c1e1900 */
[----:B------:R-:W-:Y:S01]  /*0120*/  HFMA2 R60, -RZ, RZ, 0, 5.9604644775390625e-08 ;  /* 0x00000001ff3c7431 */ /* 0x000fe200000001ff */
[----:B------:R-:W-:Y:S05]  /*0130*/  BRA `(.L_x_0) ;  /* 0x00000000000c7947 */ /* 0x000fea0003800000 */
.L_x_1:
[----:B------:R-:W1:Y:S01]  /*0140*/  LDCU UR6, c[0x0][0x880] ;  /* 0x00011000ff0677ac */ /* 0x000e620008000800 */
[----:B------:R-:W-:Y:S01]  /*0150*/  HFMA2 R60, -RZ, RZ, 0, 5.9604644775390625e-08 ;  /* 0x00000001ff3c7431 */ /* 0x000fe200000001ff */
[----:B-1----:R-:W-:-:S07]  /*0160*/  MOV R35, UR6 ;  /* 0x0000000600237c02 */ /* 0x002fce0008000f00 */
.L_x_0:
[----:B------:R-:W2:Y:S02]  /*0170*/  LDCU.64 UR6, c[0x0][0x8b0] ;  /* 0x00011600ff0677ac */ /* 0x000ea40008000a00 */
[----:B--2---:R-:W-:-:S04]  /*0180*/  UISETP.NE.U32.AND UP0, UPT, UR6, URZ, UPT ;  /* 0x000000ff0600728c */ /* 0x004fc8000bf05070 */
[----:B------:R-:W-:-:S09]  /*0190*/  UISETP.NE.AND.EX UP0, UPT, UR7, URZ, UPT, UP0 ;  /* 0x000000ff0700728c */ /* 0x000fd2000bf05300 */
[----:B------:R-:W-:Y:S05]  /*01a0*/  BRA.U UP0, `(.L_x_2) ;  /* 0x0000000100247547 */ /* 0x000fea000b800000 */
[----:B------:R-:W2:Y:S02]  /*01b0*/  LDCU.64 UR6, c[0x0][0x8a8] ;  /* 0x00011500ff0677ac */ /* 0x000ea40008000a00 */
[----:B--2---:R-:W-:-:S04]  /*01c0*/  UISETP.NE.U32.AND UP0, UPT, UR6, URZ, UPT ;  /* 0x000000ff0600728c */ /* 0x004fc8000bf05070 */
[----:B------:R-:W-:-:S09]  /*01d0*/  UISETP.NE.AND.EX UP0, UPT, UR7, URZ, UPT, UP0 ;  /* 0x000000ff0700728c */ /* 0x000fd2000bf05300 */
[----:B------:R-:W-:Y:S05]  /*01e0*/  BRA.U !UP0, `(.L_x_3) ;  /* 0x00000001080c7547 */ /* 0x000fea000b800000 */
[----:B-1----:R-:W1:Y:S02]  /*01f0*/  LDC.64 R2, c[0x0][0x8a8] ;  /* 0x00022a00ff027b82 */ /* 0x002e640000000a00 */
[----:B-1----:R2:W5:Y:S01]  /*0200*/  LDG.E R33, desc[UR46][R2.64] ;  /* 0x0000002e02217981 */ /* 0x002562000c1e1900 */
[----:B------:R-:W-:Y:S05]  /*0210*/  BRA `(.L_x_2) ;  /* 0x0000000000087947 */ /* 0x000fea0003800000 */
.L_x_3:
[----:B------:R-:W2:Y:S02]  /*0220*/  LDCU UR6, c[0x0][0x8a0] ;  /* 0x00011400ff0677ac */ /* 0x000ea40008000800 */
[----:B--2---:R-:W-:Y:S02]  /*0230*/  MOV R33, UR6 ;  /* 0x0000000600217c02 */ /* 0x004fe40008000f00 */
.L_x_2:
[----:B------:R-:W-:Y:S01]  /*0240*/  IMAD.U32 R0, RZ, RZ, UR8 ;  /* 0x00000008ff007e24 */ /* 0x000fe2000f8e00ff */
[----:B------:R-:W-:Y:S04]  /*0250*/  BSSY.RECONVERGENT B0, `(.L_x_4) ;  /* 0x000000c000007945 */ /* 0x000fe80003800200 */
[C---:B------:R-:W-:Y:S02]  /*0260*/  ISETP.NE.OR P1, PT, R0.reuse, 0x1, !P5 ;  /* 0x000000010000780c */ /* 0x040fe40006f25670 */
[----:B------:R-:W-:-:S11]  /*0270*/  ISETP.NE.OR P0, PT, R0, 0x3, !P5 ;  /* 0x000000030000780c */ /* 0x000fd60006f05670 */
[----:B------:R-:W-:Y:S05]  /*0280*/  @P1 BRA `(.L_x_5) ;  /* 0x0000000000201947 */ /* 0x000fea0003800000 */
[----:B------:R-:W3:Y:S02]  /*0290*/  LDCU.64 UR6, c[0x0][0x348] ;  /* 0x00006900ff0677ac */ /* 0x000ee40008000a00 */
[----:B---3--:R-:W-:Y:S02]  /*02a0*/  UIADD3 UR10, UP1, UPT, UR6, 0x80, URZ ;  /* 0x00000080060a7890 */ /* 0x008fe4000ff3e0ff */
[----:B------:R-:W-:Y:S02]  /*02b0*/  UIADD3 UR6, UP0, UPT, UR6, 0x180, URZ ;  /* 0x0000018006067890 */ /* 0x000fe4000ff1e0ff */
[----:B------:R-:W-:Y:S02]  /*02c0*/  UIADD3.X UR11, UPT, UPT, URZ, UR7, URZ, UP1, !UPT ;  /* 0x00000007ff0b7290 */ /* 0x000fe40008ffe4ff */
[----:B------:R-:W-:-:S07]  /*02d0*/  UIADD3.X UR7, UPT, UPT, URZ, UR7, URZ, UP0, !UPT ;  /* 0x00000007ff077290 */ /* 0x000fce00087fe4ff */
[----:B------:R3:W-:Y:S02]  /*02e0*/  UTMACCTL.PF [UR10] ;  /* 0x000000000a0079b9 */ /* 0x0007e40008040000 */
[----:B------:R3:W-:Y:S02]  /*02f0*/  UTMACCTL.PF [UR6] ;  /* 0x00000000060079b9 */ /* 0x0007e40008040000 */
[----:B---3--:R-:W-:Y:S01]  /*0300*/  NOP ;  /* 0x0000000000007918 */ /* 0x008fe20000000000 */
.L_x_5:
[----:B------:R-:W-:Y:S05]  /*0310*/  BSYNC.RECONVERGENT B0 ;  /* 0x0000000000007941 */ /* 0x000fea0003800200 */
.L_x_4:
[----:B------:R-:W-:Y:S04]  /*0320*/  BSSY.RECONVERGENT B0, `(.L_x_6) ;  /* 0x000000a000007945 */ /* 0x000fe80003800200 */
        /* <DEDUP_REMOVED lines=9> */
.L_x_7:
[----:B------:R-:W-:Y:S05]  /*03c0*/  BSYNC.RECONVERGENT B0 ;  /* 0x0000000000007941 */ /* 0x000fea0003800200 */
.L_x_6:
[----:B------:R-:W3:Y:S01]  /*03d0*/  LDCU.64 UR6, c[0x0][0x888] ;  /* 0x00011100ff0677ac */ /* 0x000ee20008000a00 */
[----:B------:R-:W-:Y:S02]  /*03e0*/  UISETP.EQ.U32.AND UP1, UPT, UR4, URZ, UPT ;  /* 0x000000ff0400728c */ /* 0x000fe4000bf22070 */
[----:B------:R-:W-:Y:S02]  /*03f0*/  UPLOP3.LUT UP2, UPT, UPT, UPT, UPT, 0x80, 0x8 ;  /* 0x000000000008789c */ /* 0x000fe40003f4f070 */
[----:B---3--:R-:W-:-:S04]  /*0400*/  UISETP.NE.U32.AND UP0, UPT, UR6, URZ, UPT ;  /* 0x000000ff0600728c */ /* 0x008fc8000bf05070 */
[----:B------:R-:W-:-:S04]  /*0410*/  UISETP.NE.AND.EX UP0, UPT, UR7, URZ, UPT, UP0 ;  /* 0x000000ff0700728c */ /* 0x000fc8000bf05300 */
[----:B------:R-:W-:-:S04]  /*0420*/  UISETP.EQ.OR.EX UP3, UPT, UR5, URZ, !UP0, UP1 ;  /* 0x000000ff0500728c */ /* 0x000fc8000c762710 */
[----:B------:R-:W-:-:S05]  /*0430*/  UP2UR UR53, UPR, URZ, 0x8 ;  /* 0x00000008ff357883 */ /* 0x000fca0008000000 */
[----:B------:R-:W-:Y:S07]  /*0440*/  BRA.U !UP3, `(.L_x_8) ;  /* 0x000000010b207547 */ /* 0x000fee000b800000 */
[----:B------:R-:W-:Y:S01]  /*0450*/  UISETP.NE.U32.AND UP2, UPT, UR4, URZ, UPT ;  /* 0x000000ff0400728c */ /* 0x000fe2000bf45070 */
[----:B-----5:R-:W-:Y:S01]  /*0460*/  FSETP.NEU.AND P0, PT, R35, RZ, PT ;  /* 0x000000ff2300720b */ /* 0x020fe20003f0d000 */
[----:B------:R-:W-:Y:S02]  /*0470*/  USEL UR4, URZ, 0xffffffff, UP0 ;  /* 0xffffffffff047887 */ /* 0x000fe40008000000 */
[----:B------:R-:W-:-:S10]  /*0480*/  UISETP.NE.AND.EX UP2, UPT, UR5, URZ, UPT, UP2 ;  /* 0x000000ff0500728c */ /* 0x000fd4000bf45320 */
[----:B------:R-:W-:Y:S01]  /*0490*/  VOTEU.ANY UP1, P0 ;  /* 0x0000000000ff7886 */ /* 0x000fe20000020100 */
[----:B------:R-:W-:-:S04]  /*04a0*/  @!UP2 USEL UR4, URZ, 0xffffffff, UP1 ;  /* 0xffffffffff04a887 */ /* 0x000fc80008800000 */
[----:B------:R-:W-:-:S04]  /*04b0*/  ULOP3.LUT UR4, UR4, 0x1, URZ, 0xc0, !UPT ;  /* 0x0000000104047892 */ /* 0x000fc8000f8ec0ff */
[----:B------:R-:W-:-:S11]  /*04c0*/  UISETP.NE.U32.AND UP2, UPT, UR4, 0x1, UPT ;  /* 0x000000010400788c */ /* 0x000fd6000bf45070 */
.L_x_8:
[----:B-12---:R-:W1:Y:S01]  /*04d0*/  SHFL.IDX PT, R2, R65, RZ, 0x1f ;  /* 0x00001fff41027589 */ /* 0x006e6200000e0000 */
[----:B------:R-:W-:-:S04]  /*04e0*/  UISETP.NE.AND UP1, UPT, UR8, 0x2, UPT ;  /* 0x000000020800788c */ /* 0x000fc8000bf25270 */
[----:B------:R-:W-:Y:S01]  /*04f0*/  USEL UR6, URZ, 0x1, UP1 ;  /* 0x00000001ff067887 */ /* 0x000fe20008800000 */
[----:B-1----:R-:W-:-:S13]  /*0500*/  ISETP.NE.AND P0, PT, R2, RZ, PT ;  /* 0x000000ff0200720c */ /* 0x002fda0003f05270 */
[----:B------:R-:W-:Y:S05]  /*0510*/  @P0 BRA `(.L_x_9) ;  /* 0x0000000400040947 */ /* 0x000fea0003800000 */
[----:B------:R-:W-:Y:S01]  /*0520*/  ELECT P0, URZ, PT ;  /* 0x0000000000ff782f */ /* 0x000fe20003800000 */
[----:B------:R-:W-:-:S12]  /*0530*/  BSSY.RECONVERGENT B0, `(.L_x_9) ;  /* 0x000003f000007945 */ /* 0x000fd80003800200 */
[----:B------:R-:W-:Y:S05]  /*0540*/  @!P0 BRA `(.L_x_10) ;  /* 0x0000000000f48947 */ /* 0x000fea0003800000 */
[----:B------:R-:W1:Y:S01]  /*0550*/  S2UR UR5, SR_CgaCtaId ;  /* 0x00000000000579c3 */ /* 0x000e620000008800 */
[----:B------:R-:W-:Y:S01]  /*0560*/  UMOV UR7, 0x400 ;  /* 0x0000040000077882 */ /* 0x000fe20000000000 */
[----:B------:R-:W-:Y:S02]  /*0570*/  UMOV UR4, 0x1 ;  /* 0x0000000100047882 */ /* 0x000fe40000000000 */
[----:B------:R-:W-:-:S04]  /*0580*/  UIADD3 UR10, UPT, UPT, -UR4, 0x100000, URZ ;  /* 0x00100000040a7890 */ /* 0x000fc8000fffe1ff */
[----:B------:R-:W-:Y:S02]  /*0590*/  USHF.L.U32 UR11, UR10, 0xb, URZ ;  /* 0x0000000b0a0b7899 */ /* 0x000fe400080006ff */
[----:B------:R-:W-:Y:S02]  /*05a0*/  USHF.L.U32 UR10, UR10, 0x1, URZ ;  /* 0x000000010a0a7899 */ /* 0x000fe400080006ff */
[----:B-1----:R-:W-:Y:S01]  /*05b0*/  ULEA UR5, UR5, UR7, 0x18 ;  /* 0x0000000705057291 */ /* 0x002fe2000f8ec0ff */
[----:B------:R-:W1:Y:S11]  /*05c0*/  FENCE.VIEW.ASYNC.S ;  /* 0x00000000000073c6 */ /* 0x000e760000000000 */
[----:B-1----:R1:W2:Y:S01]  /*05d0*/  SYNCS.EXCH.64 URZ, [UR5], UR10 ;  /* 0x0000000a05ff75b2 */ /* 0x0022a20008000100 */
[----:B------:R1:W3:Y:S01]  /*05e0*/  SYNCS.EXCH.64 URZ, [UR5+0xd0], UR10 ;  /* 0x0000d00a05ff75b2 */ /* 0x0002e20008000100 */
[----:B------:R1:W4:Y:S01]  /*05f0*/  SYNCS.EXCH.64 URZ, [UR5+0x8], UR10 ;  /* 0x0000080a05ff75b2 */ /* 0x0003220008000100 */
[----:B------:R1:W1:Y:S01]  /*0600*/  SYNCS.EXCH.64 URZ, [UR5+0xd8], UR10 ;  /* 0x0000d80a05ff75b2 */ /* 0x0002620008000100 */
        /* <DEDUP_REMOVED lines=48> */
[----:B--234-:R-:W-:Y:S01]  /*0910*/  NOP ;  /* 0x0000000000007918 */ /* 0x01cfe20000000000 */
.L_x_10:
[----:B-1----:R-:W-:Y:S05]  /*0920*/  BSYNC.RECONVERGENT B0 ;  /* 0x0000000000007941 */ /* 0x002fea0003800200 */
.L_x_9:
[----:B------:R-:W1:Y:S01]  /*0930*/  SHFL.IDX PT, R2, R65, RZ, 0x1f ;  /* 0x00001fff41027589 */ /* 0x000e6200000e0000 */
[----:B------:R-:W-:Y:S01]  /*0940*/  NOP ;  /* 0x0000000000007918 */ /* 0x000fe20000000000 */
[----:B-1----:R-:W-:-:S13]  /*0950*/  ISETP.NE.AND P0, PT, R2, 0x1, PT ;  /* 0x000000010200780c */ /* 0x002fda0003f05270 */
[----:B------:R-:W-:Y:S05]  /*0960*/  @P0 BRA `(.L_x_11) ;  /* 0x0000000000500947 */ /* 0x000fea0003800000 */
[----:B------:R-:W1:Y:S01]  /*0970*/  S2UR UR7, SR_CgaCtaId ;  /* 0x00000000000779c3 */ /* 0x000e620000008800 */
[----:B------:R-:W-:Y:S01]  /*0980*/  UMOV UR9, 0x400 ;  /* 0x0000040000097882 */ /* 0x000fe20000000000 */
[----:B------:R-:W-:Y:S01]  /*0990*/  UMOV UR5, 0x20 ;  /* 0x0000002000057882 */ /* 0x000fe20000000000 */
[----:B------:R-:W-:Y:S01]  /*09a0*/  UMOV UR4, 0x80 ;  /* 0x0000008000047882 */ /* 0x000fe20000000000 */
[----:B------:R-:W-:-:S04]  /*09b0*/  UIADD3 UR10, UPT, UPT, -UR5, 0x100000, URZ ;  /* 0x00100000050a7890 */ /* 0x000fc8000fffe1ff */
[----:B------:R-:W-:Y:S02]  /*09c0*/  USHF.L.U32 UR11, UR10, 0xb, URZ ;  /* 0x0000000b0a0b7899 */ /* 0x000fe400080006ff */
[----:B------:R-:W-:Y:S02]  /*09d0*/  USHF.L.U32 UR10, UR10, 0x1, URZ ;  /* 0x000000010a0a7899 */ /* 0x000fe400080006ff */
[----:B------:R-:W-:-:S04]  /*09e0*/  UIADD3 UR4, UPT, UPT, -UR4, 0x100000, URZ ;  /* 0x0010000004047890 */ /* 0x000fc8000fffe1ff */
[----:B------:R-:W-:Y:S02]  /*09f0*/  USHF.L.U32 UR5, UR4, 0xb, URZ ;  /* 0x0000000b04057899 */ /* 0x000fe400080006ff */
[----:B------:R-:W-:Y:S01]  /*0a00*/  USHF.L.U32 UR4, UR4, 0x1, URZ ;  /* 0x0000000104047899 */ /* 0x000fe200080006ff */
[----:B------:R-:W-:Y:S01]  /*0a10*/  ELECT P0, URZ, PT ;  /* 0x0000000000ff782f */ /* 0x000fe20003800000 */
[----:B-1----:R-:W-:Y:S01]  /*0a20*/  ULEA UR7, UR7, UR9, 0x18 ;  /* 0x0000000907077291 */ /* 0x002fe2000f8ec0ff */
[----:B------:R-:W1:Y:S11]  /*0a30*/  FENCE.VIEW.ASYNC.S ;  /* 0x00000000000073c6 */ /* 0x000e760000000000 */
[----:B-1----:R1:W2:Y:S01]  /*0a40*/  SYNCS.EXCH.64 URZ, [UR7+0x1a0], UR10 ;  /* 0x0001a00a07ff75b2 */ /* 0x0022a20008000100 */
[----:B------:R1:W3:Y:S01]  /*0a50*/  SYNCS.EXCH.64 URZ, [UR7+0x1b8], UR4 ;  /* 0x0001b80407ff75b2 */ /* 0x0002e20008000100 */
[----:B------:R1:W4:Y:S01]  /*0a60*/  SYNCS.EXCH.64 URZ, [UR7+0x1a8], UR10 ;  /* 0x0001a80a07ff75b2 */ /* 0x0003220008000100 */
[----:B------:R1:W1:Y:S01]  /*0a70*/  SYNCS.EXCH.64 URZ, [UR7+0x1c0], UR4 ;  /* 0x0001c00407ff75b2 */ /* 0x0002620008000100 */
[----:B------:R1:W1:Y:S01]  /*0a80*/  SYNCS.EXCH.64 URZ, [UR7+0x1b0], UR10 ;  /* 0x0001b00a07ff75b2 */ /* 0x0002620008000100 */
[----:B------:R1:W1:Y:S01]  /*0a90*/  SYNCS.EXCH.64 URZ, [UR7+0x1c8], UR4 ;  /* 0x0001c80407ff75b2 */ /* 0x0002620008000100 */
[----:B------:R-:W-:Y:S01]  /*0aa0*/  NOP ;  /* 0x0000000000007918 */ /* 0x000fe20000000000 */
.L_x_11:
[----:B------:R-:W2:Y:S01]  /*0ab0*/  SHFL.IDX PT, R2, R65, RZ, 0x1f ;  /* 0x00001fff41027589 */ /* 0x000ea200000e0000 */
[----:B------:R-:W-:Y:S01]  /*0ac0*/  NOP ;  /* 0x0000000000007918 */ /* 0x000fe20000000000 */
[----:B--2---:R-:W-:-:S13]  /*0ad0*/  ISETP.NE.AND P0, PT, R2, 0x3, PT ;  /* 0x000000030200780c */ /* 0x004fda0003f05270 */
[----:B------:R-:W-:Y:S05]  /*0ae0*/  @P0 BRA `(.L_x_12) ;  /* 0x0000000000300947 */ /* 0x000fea0003800000 */
[----:B-1----:R-:W1:Y:S01]  /*0af0*/  S2UR UR5, SR_CgaCtaId ;  /* 0x00000000000579c3 */ /* 0x002e620000008800 */
[----:B------:R-:W-:Y:S01]  /*0b00*/  UMOV UR7, 0x400 ;  /* 0x0000040000077882 */ /* 0x000fe20000000000 */
[----:B------:R-:W-:Y:S01]  /*0b10*/  UMOV UR4, 0x20 ;  /* 0x0000002000047882 */ /* 0x000fe20000000000 */
[----:B------:R-:W-:Y:S01]  /*0b20*/  ELECT P0, URZ, PT ;  /* 0x0000000000ff782f */ /* 0x000fe20003800000 */
[----:B------:R-:W-:-:S04]  /*0b30*/  UIADD3 UR10, UPT, UPT, -UR4, 0x100000, URZ ;  /* 0x00100000040a7890 */ /* 0x000fc8000fffe1ff */
[----:B------:R-:W-:Y:S02]  /*0b40*/  USHF.L.U32 UR11, UR10, 0xb, URZ ;  /* 0x0000000b0a0b7899 */ /* 0x000fe400080006ff */
[----:B------:R-:W-:Y:S02]  /*0b50*/  USHF.L.U32 UR10, UR10, 0x1, URZ ;  /* 0x000000010a0a7899 */ /* 0x000fe400080006ff */
[----:B-1----:R-:W-:Y:S01]  /*0b60*/  ULEA UR5, UR5, UR7, 0x18 ;  /* 0x0000000705057291 */ /* 0x002fe2000f8ec0ff */
[----:B------:R-:W1:Y:S11]  /*0b70*/  FENCE.VIEW.ASYNC.S ;  /* 0x00000000000073c6 */ /* 0x000e760000000000 */
[----:B-1----:R2:W1:Y:S01]  /*0b80*/  SYNCS.EXCH.64 URZ, [UR5+0x1d0], UR10 ;  /* 0x0001d00a05ff75b2 */ /* 0x0024620008000100 */
[----:B------:R2:W1:Y:S02]  /*0b90*/  SYNCS.EXCH.64 URZ, [UR5+0x1d8], UR10 ;  /* 0x0001d80a05ff75b2 */ /* 0x0004640008000100 */
[----:B--2---:R-:W-:Y:S01]  /*0ba0*/  NOP ;  /* 0x0000000000007918 */ /* 0x004fe20000000000 */
.L_x_12:
[----:B------:R-:W2:Y:S01]  /*0bb0*/  SHFL.IDX PT, R2, R65, RZ, 0x1f ;  /* 0x00001fff41027589 */ /* 0x000ea200000e0000 */
[----:B------:R-:W-:Y:S01]  /*0bc0*/  NOP ;  /* 0x0000000000007918 */ /* 0x000fe20000000000 */
[----:B--2---:R-:W-:-:S13]  /*0bd0*/  ISETP.NE.AND P0, PT, R2, 0x4, PT ;  /* 0x000000040200780c */ /* 0x004fda0003f05270 */
[----:B------:R-:W-:Y:S05]  /*0be0*/  @P0 BRA `(.L_x_13) ;  /* 0x00000000004c0947 */ /* 0x000fea0003800000 */
[----:B-1----:R-:W1:Y:S01]  /*0bf0*/  S2UR UR5, SR_CgaCtaId ;  /* 0x00000000000579c3 */ /* 0x002e620000008800 */
[----:B------:R-:W-:Y:S01]  /*0c00*/  UMOV UR9, 0x100 ;  /* 0x0000010000097882 */ /* 0x000fe20000000000 */
[----:B------:R-:W-:Y:S01]  /*0c10*/  UMOV UR7, 0x400 ;  /* 0x0000040000077882 */ /* 0x000fe20000000000 */
[----:B------:R-:W-:Y:S01]  /*0c20*/  USEL UR9, UR9, 0xe0, UP2 ;  /* 0x000000e009097887 */ /* 0x000fe20009000000 */
[----:B------:R-:W-:Y:S01]  /*0c30*/  UMOV UR4, 0x1 ;  /* 0x0000000100047882 */ /* 0x000fe20000000000 */
[----:B------:R-:W-:Y:S01]  /*0c40*/  ELECT P0, URZ, PT ;  /* 0x0000000000ff782f */ /* 0x000fe20003800000 */
[----:B------:R-:W-:-:S04]  /*0c50*/  UIADD3 UR10, UPT, UPT, -UR4, 0x100000, URZ ;  /* 0x00100000040a7890 */ /* 0x000fc8000fffe1ff */
[----:B------:R-:W-:Y:S02]  /*0c60*/  USHF.L.U32 UR11, UR10, 0xb, URZ ;  /* 0x0000000b0a0b7899 */ /* 0x000fe400080006ff */
[----:B------:R-:W-:Y:S02]  /*0c70*/  USHF.L.U32 UR10, UR10, 0x1, URZ ;  /* 0x000000010a0a7899 */ /* 0x000fe400080006ff */
[----:B------:R-:W-:-:S04]  /*0c80*/  UIADD3 UR12, UPT, UPT, -UR9, 0x100000, URZ ;  /* 0x00100000090c7890 */ /* 0x000fc8000fffe1ff */
[----:B------:R-:W-:Y:S02]  /*0c90*/  USHF.L.U32 UR13, UR12, 0xb, URZ ;  /* 0x0000000b0c0d7899 */ /* 0x000fe400080006ff */
[----:B------:R-:W-:Y:S02]  /*0ca0*/  USHF.L.U32 UR12, UR12, 0x1, URZ ;  /* 0x000000010c0c7899 */ /* 0x000fe400080006ff */
[----:B-1----:R-:W-:Y:S01]  /*0cb0*/  ULEA UR5, UR5, UR7, 0x18 ;  /* 0x0000000705057291 */ /* 0x002fe2000f8ec0ff */
[----:B------:R-:W1:Y:S11]  /*0cc0*/  FENCE.VIEW.ASYNC.S ;  /* 0x00000000000073c6 */ /* 0x000e760000000000 */
[----:B-1----:R2:W1:Y:S01]  /*0cd0*/  SYNCS.EXCH.64 URZ, [UR5+0x1e0], UR10 ;  /* 0x0001e00a05ff75b2 */ /* 0x0024620008000100 */
[----:B------:R2:W1:Y:S01]  /*0ce0*/  SYNCS.EXCH.64 URZ, [UR5+0x1f0], UR12 ;  /* 0x0001f00c05ff75b2 */ /* 0x0004620008000100 */
[----:B------:R2:W1:Y:S01]  /*0cf0*/  SYNCS.EXCH.64 URZ, [UR5+0x1e8], UR10 ;  /* 0x0001e80a05ff75b2 */ /* 0x0004620008000100 */
[----:B------:R2:W1:Y:S02]  /*0d00*/  SYNCS.EXCH.64 URZ, [UR5+0x1f8], UR12 ;  /* 0x0001f80c05ff75b2 */ /* 0x0004640008000100 */
[----:B--2---:R-:W-:Y:S01]  /*0d10*/  NOP ;  /* 0x0000000000007918 */ /* 0x004fe20000000000 */
.L_x_13:
[----:B------:R-:W2:Y:S01]  /*0d20*/  SHFL.IDX PT, R2, R65, RZ, 0x1f ;  /* 0x00001fff41027589 */ /* 0x000ea200000e0000 */
[----:B------:R-:W-:Y:S01]  /*0d30*/  NOP ;  /* 0x0000000000007918 */ /* 0x000fe20000000000 */
[----:B--2---:R-:W-:-:S13]  /*0d40*/  ISETP.NE.AND P0, PT, R2, 0x5, PT ;  /* 0x000000050200780c */ /* 0x004fda0003f05270 */
[----:B------:R-:W-:Y:S05]  /*0d50*/  @P0 BRA `(.L_x_14) ;  /* 0x0000000000580947 */ /* 0x000fea0003800000 */
[----:B-1----:R-:W1:Y:S01]  /*0d60*/  S2UR UR7, SR_CgaCtaId ;  /* 0x00000000000779c3 */ /* 0x002e620000008800 */
        /* <DEDUP_REMOVED lines=12> */
[----:B-1----:R2:W1:Y:S01]  /*0e30*/  SYNCS.EXCH.64 URZ, [UR7+0x200], UR10 ;  /* 0x0002000a07ff75b2 */ /* 0x0024620008000100 */
[----:B------:R2:W1:Y:S01]  /*0e40*/  SYNCS.EXCH.64 URZ, [UR7+0x220], UR4 ;  /* 0x0002200407ff75b2 */ /* 0x0004620008000100 */
[----:B------:R2:W1:Y:S01]  /*0e50*/  SYNCS.EXCH.64 URZ, [UR7+0x208], UR10 ;  /* 0x0002080a07ff75b2 */ /* 0x0004620008000100 */
[----:B------:R2:W1:Y:S01]  /*0e60*/  SYNCS.EXCH.64 URZ, [UR7+0x228], UR4 ;  /* 0x0002280407ff75b2 */ /* 0x0004620008000100 */
[----:B------:R2:W1:Y:S01]  /*0e70*/  SYNCS.EXCH.64 URZ, [UR7+0x210], UR10 ;  /* 0x0002100a07ff75b2 */ /* 0x0004620008000100 */
[----:B------:R2:W1:Y:S01]  /*0e80*/  SYNCS.EXCH.64 URZ, [UR7+0x230], UR4 ;  /* 0x0002300407ff75b2 */ /* 0x0004620008000100 */
[----:B------:R2:W1:Y:S01]  /*0e90*/  SYNCS.EXCH.64 URZ, [UR7+0x218], UR10 ;  /* 0x0002180a07ff75b2 */ /* 0x0004620008000100 */
[----:B------:R2:W1:Y:S02]  /*0ea0*/  SYNCS.EXCH.64 URZ, [UR7+0x238], UR4 ;  /* 0x0002380407ff75b2 */ /* 0x0004640008000100 */
[----:B--2---:R-:W-:Y:S01]  /*0eb0*/  NOP ;  /* 0x0000000000007918 */ /* 0x004fe20000000000 */
.L_x_14:
        /* <DEDUP_REMOVED lines=18> */
.L_x_15:
[----:B-1----:R-:W1:Y:S01]  /*0fe0*/  S2UR UR5, SR_CTAID.X ;  /* 0x00000000000579c3 */ /* 0x002e620000002500 */
[----:B------:R-:W-:-:S05]  /*0ff0*/  CS2R.32 R59, SR_CgaSize ;  /* 0x00000000003b7805 */ /* 0x000fca0000008a00 */
[----:B------:R-:W-:-:S05]  /*1000*/  IMAD R59, R59, -0xa0, RZ ;  /* 0xffffff603b3b7824 */ /* 0x000fca00078e02ff */
[----:B------:R-:W-:-:S14]  /*1010*/  R2UR UR9, R59 ;  /* 0x000000003b0972ca */ /* 0x000fdc00000e0000 */
[----:B------:R-:W2:Y:S01]  /*1020*/  LDCU UR9, c[0x0][UR9+0x2b0] ;  /* 0x00005600090977ac */ /* 0x000ea20008000800 */
[----:B------:R-:W-:Y:S01]  /*1030*/  NOP ;  /* 0x0000000000007918 */ /* 0x000fe20000000000 */
[----:B------:R-:W-:-:S05]  /*1040*/  CS2R.32 R59, SR_CgaSize ;  /* 0x00000000003b7805 */ /* 0x000fca0000008a00 */
[----:B------:R-:W-:-:S05]  /*1050*/  IMAD R59, R59, -0xa0, RZ ;  /* 0xffffff603b3b7824 */ /* 0x000fca00078e02ff */
[----:B------:R-:W-:-:S14]  /*1060*/  R2UR UR7, R59 ;  /* 0x000000003b0772ca */ /* 0x000fdc00000e0000 */
[----:B------:R-:W3:Y:S01]  /*1070*/  LDCU UR7, c[0x0][UR7+0x2b4] ;  /* 0x00005680070777ac */ /* 0x000ee20008000800 */
[----:B------:R-:W4:Y:S08]  /*1080*/  S2UR UR4, SR_CTAID.Y ;  /* 0x00000000000479c3 */ /* 0x000f300000002600 */
[----:B------:R-:W3:Y:S01]  /*1090*/  LDC R10, c[0x0][0xb24] ;  /* 0x0002c900ff0a7b82 */ /* 0x000ee20000000800 */
[----:B-1----:R-:W-:-:S02]  /*10a0*/  I2FP.F32.U32 R59, UR5 ;  /* 0x00000005003b7c45 */ /* 0x002fc40008201000 */
[----:B------:R-:W-:-:S05]  /*10b0*/  CS2R.32 R3, SR_CgaSize ;  /* 0x0000000000037805 */ /* 0x000fca0000008a00 */
[----:B------:R-:W-:-:S06]  /*10c0*/  IMAD R3, R3, -0xa0, RZ ;  /* 0xffffff6003037824 */ /* 0x000fcc00078e02ff */
[----:B------:R-:W1:Y:S01]  /*10d0*/  LDC R3, c[0x0][R3+0x2a0] ;  /* 0x0000a80003037b82 */ /* 0x000e620000000800 */
[----:B------:R-:W-:Y:S01]  /*10e0*/  MOV R21, UR5 ;  /* 0x0000000500157c02 */ /* 0x000fe20008000f00 */
[----:B--2---:R-:W-:Y:S01]  /*10f0*/  FMUL R59, R59, UR9 ;  /* 0x000000093b3b7c20 */ /* 0x004fe20008400000 */
[----:B----4-:R-:W-:Y:S02]  /*1100*/  I2FP.F32.U32 R58, UR4 ;  /* 0x00000004003a7c45 */ /* 0x010fe40008201000 */
[----:B------:R-:W-:-:S05]  /*1110*/  CS2R.32 R2, SR_CgaSize ;  /* 0x0000000000027805 */ /* 0x000fca0000008a00 */
[----:B------:R-:W-:-:S06]  /*1120*/  IMAD R2, R2, -0xa0, RZ ;  /* 0xffffff6002027824 */ /* 0x000fcc00078e02ff */
[----:B------:R-:W2:Y:S01]  /*1130*/  LDC R2, c[0x0][R2+0x2a4] ;  /* 0x0000a90002027b82 */ /* 0x000ea20000000800 */
[----:B------:R-:W-:Y:S01]  /*1140*/  MOV R20, UR4 ;  /* 0x0000000400147c02 */ /* 0x000fe20008000f00 */
[----:B------:R-:W4:Y:S01]  /*1150*/  F2I.U32.TRUNC.NTZ R59, R59 ;  /* 0x0000003b003b7305 */ /* 0x000f22000020f000 */
[----:B---3--:R-:W-:-:S05]  /*1160*/  FMUL R58, R58, UR7 ;  /* 0x000000073a3a7c20 */ /* 0x008fca0008400000 */
[----:B------:R-:W-:Y:S01]  /*1170*/  BAR.SYNC.DEFER_BLOCKING 0x0 ;  /* 0x0000000000007b1d */ /* 0x000fe20000010000 */
[----:B------:R-:W-:-:S05]  /*1180*/  ISETP.GE.AND P0, PT, R10, 0x1, PT ;  /* 0x000000010a00780c */ /* 0x000fca0003f06270 */
[----:B------:R-:W3:Y:S02]  /*1190*/  F2I.U32.TRUNC.NTZ R58, R58 ;  /* 0x0000003a003a7305 */ /* 0x000ee4000020f000 */
[----:B------:R-:W2:Y:S01]  /*11a0*/  S2UR UR36, SR_CTAID.Z ;  /* 0x00000000002479c3 */ /* 0x000ea20000002700 */
[----:B----4-:R-:W-:-:S05]  /*11b0*/  IADD3 R59, PT, PT, -R59, RZ, RZ ;  /* 0x000000ff3b3b7210 */ /* 0x010fca0007ffe1ff */
[----:B-1----:R-:W-:Y:S01]  /*11c0*/  IMAD R59, R3, R59, UR5 ;  /* 0x00000005033b7e24 */ /* 0x002fe2000f8e023b */
[----:B---3--:R-:W-:-:S05]  /*11d0*/  IADD3 R58, PT, PT, -R58, RZ, RZ ;  /* 0x000000ff3a3a7210 */ /* 0x008fca0007ffe1ff */
[----:B--2---:R-:W-:Y:S01]  /*11e0*/  IMAD R58, R2, R58, UR4 ;  /* 0x00000004023a7e24 */ /* 0x004fe2000f8e023a */
[----:B------:R-:W-:Y:S06]  /*11f0*/  @!P0 BRA `(.L_x_16) ;  /* 0x0000000000b88947 */ /* 0x000fec0003800000 */
[----:B------:R-:W1:Y:S01]  /*1200*/  LDC.64 R4, c[0x0][0xb18] ;  /* 0x0002c600ff047b82 */ /* 0x000e620000000a00 */
[----:B------:R-:W-:-:S07]  /*1210*/  ISETP.NE.AND P0, PT, R10, 0x1, PT ;  /* 0x000000010a00780c */ /* 0x000fce0003f05270 */
[----:B------:R-:W2:Y:S08]  /*1220*/  LDC R9, c[0x0][0xb0c] ;  /* 0x0002c300ff097b82 */ /* 0x000eb00000000800 */
[----:B------:R-:W3:Y:S08]  /*1230*/  LDC R12, c[0x0][0x370] ;  /* 0x0000dc00ff0c7b82 */ /* 0x000ef00000000800 */
[----:B------:R-:W4:Y:S01]  /*1240*/  LDC R11, c[0x0][0x374] ;  /* 0x0000dd00ff0b7b82 */ /* 0x000f220000000800 */
[----:B-1----:R-:W-:-:S07]  /*1250*/  ISETP.NE.AND P1, PT, R4, 0x1, PT ;  /* 0x000000010400780c */ /* 0x002fce0003f25270 */
[----:B------:R-:W3:Y:S01]  /*1260*/  LDC.64 R6, c[0x0][0xb10] ;  /* 0x0002c400ff067b82 */ /* 0x000ee20000000a00 */
[----:B--2---:R-:W-:-:S07]  /*1270*/  ISETP.NE.AND P2, PT, R9, 0x1, PT ;  /* 0x000000010900780c */ /* 0x004fce0003f45270 */
[----:B------:R-:W1:Y:S08]  /*1280*/  LDC R8, c[0x0][0xb20] ;  /* 0x0002c800ff087b82 */ /* 0x000e700000000800 */
[----:B------:R-:W2:Y:S01]  /*1290*/  LDC.64 R2, c[0x0][0xb28] ;  /* 0x0002ca00ff027b82 */ /* 0x000ea20000000a00 */
[----:B----4-:R-:W-:-:S04]  /*12a0*/  IMAD.HI.U32 R13, R11, R5, RZ ;  /* 0x000000050b0d7227 */ /* 0x010fc800078e00ff */
[----:B------:R-:W-:-:S04]  /*12b0*/  IMAD.HI.U32 R5, R20, R5, RZ ;  /* 0x0000000514057227 */ /* 0x000fc800078e00ff */
[----:B---3--:R-:W-:-:S05]  /*12c0*/  IMAD.HI.U32 R14, R12, R6, RZ ;  /* 0x000000060c0e7227 */ /* 0x008fca00078e00ff */
[-C--:B------:R-:W-:Y:S01]  /*12d0*/  @P2 SHF.R.U32.HI R12, RZ, R7.reuse, R14 ;  /* 0x00000007ff0c2219 */ /* 0x080fe2000001160e */
[----:B------:R-:W-:Y:S01]  /*12e0*/  IMAD.HI.U32 R14, R21, R6, RZ ;  /* 0x00000006150e7227 */ /* 0x000fe200078e00ff */
[-C--:B-1----:R-:W-:Y:S02]  /*12f0*/  @P1 SHF.R.U32.HI R11, RZ, R8.reuse, R13 ;  /* 0x00000008ff0b1219 */ /* 0x082fe4000001160d */
[----:B------:R-:W-:Y:S02]  /*1300*/  SHF.R.U32.HI R5, RZ, R8, R5 ;  /* 0x00000008ff057219 */ /* 0x000fe40000011605 */
[----:B------:R-:W-:Y:S02]  /*1310*/  SHF.R.U32.HI R14, RZ, R7, R14 ;  /* 0x00000007ff0e7219 */ /* 0x000fe4000001160e */
[----:B------:R-:W-:Y:S01]  /*1320*/  SEL R5, R20, R5, !P1 ;  /* 0x0000000514057207 */ /* 0x000fe20004800000 */
[----:B--2---:R-:W-:Y:S01]  /*1330*/  IMAD.HI.U32 R13, R11, R2, RZ ;  /* 0x000000020b0d7227 */ /* 0x004fe200078e00ff */
[----:B------:R-:W-:-:S03]  /*1340*/  SEL R14, R21, R14, !P2 ;  /* 0x0000000e150e7207 */ /* 0x000fc60005000000 */
[----:B------:R-:W-:Y:S01]  /*1350*/  IMAD.HI.U32 R6, R12, R2, RZ ;  /* 0x000000020c067227 */ /* 0x000fe200078e00ff */
[----:B------:R-:W-:-:S04]  /*1360*/  @P0 SHF.R.U32.HI R11, RZ, R3, R13 ;  /* 0x00000003ff0b0219 */ /* 0x000fc8000001160d */
[----:B------:R-:W-:Y:S01]  /*1370*/  @P0 SHF.R.U32.HI R12, RZ, R3, R6 ;  /* 0x00000003ff0c0219 */ /* 0x000fe20000011606 */
[----:B------:R-:W-:-:S04]  /*1380*/  IMAD R11, R11, R10, RZ ;  /* 0x0000000a0b0b7224 */ /* 0x000fc800078e02ff */
[----:B------:R-:W-:Y:S01]  /*1390*/  IMAD R6, R12, R10, RZ ;  /* 0x0000000a0c067224 */ /* 0x000fe200078e02ff */
[----:B------:R-:W-:-:S04]  /*13a0*/  ISETP.GE.AND P1, PT, R5, R11, PT ;  /* 0x0000000b0500720c */ /* 0x000fc80003f26270 */
[----:B------:R-:W-:Y:S01]  /*13b0*/  ISETP.GE.OR P1, PT, R14, R6, P1 ;  /* 0x000000060e00720c */ /* 0x000fe20000f26670 */
[----:B------:R-:W-:-:S05]  /*13c0*/  IMAD.HI.U32 R6, R5, R2, RZ ;  /* 0x0000000205067227 */ /* 0x000fca00078e00ff */
[----:B------:R-:W-:-:S04]  /*13d0*/  SHF.R.U32.HI R6, RZ, R3, R6 ;  /* 0x00000003ff067219 */ /* 0x000fc80000011606 */
[----:B------:R-:W-:-:S03]  /*13e0*/  SEL R6, R5, R6, !P0 ;  /* 0x0000000605067207 */ /* 0x000fc60004000000 */
[----:B------:R-:W-:Y:S01]  /*13f0*/  @!P1 IMAD.HI.U32 R7, R14, R2, RZ ;  /* 0x000000020e079227 */ /* 0x000fe200078e00ff */
[----:B------:R-:W-:-:S04]  /*1400*/  IADD3 R2, PT, PT, -R6, RZ, RZ ;  /* 0x000000ff06027210 */ /* 0x000fc80007ffe1ff */
[----:B------:R-:W-:Y:S01]  /*1410*/  @!P1 SHF.R.U32.HI R3, RZ, R3, R7 ;  /* 0x00000003ff039219 */ /* 0x000fe20000011607 */
[----:B------:R-:W-:Y:S01]  /*1420*/  IMAD R2, R10, R2, R5 ;  /* 0x000000020a027224 */ /* 0x000fe200078e0205 */
[----:B------:R-:W-:Y:S02]  /*1430*/  IADD3 R7, PT, PT, -R5, RZ, RZ ;  /* 0x000000ff05077210 */ /* 0x000fe40007ffe1ff */
[----:B------:R-:W-:-:S03]  /*1440*/  @!P1 SEL R3, R14, R3, !P0 ;  /* 0x000000030e039207 */ /* 0x000fc60004000000 */
[----:B------:R-:W-:Y:S02]  /*1450*/  IMAD R7, R4, R7, R20 ;  /* 0x0000000704077224 */ /* 0x000fe400078e0214 */
[--C-:B------:R-:W-:Y:S02]  /*1460*/  @!P1 IMAD.IADD R6, R6, 0x1, -R3.reuse ;  /* 0x0000000106069824 */ /* 0x100fe400078e0a03 */
[----:B------:R-:W-:Y:S01]  /*1470*/  @!P1 IMAD R3, R2, R12, R3 ;  /* 0x0000000c02039224 */ /* 0x000fe200078e0203 */
[----:B------:R-:W-:Y:S01]  /*1480*/  IADD3 R2, PT, PT, -R14, RZ, RZ ;  /* 0x000000ff0e027210 */ /* 0x000fe20007ffe1ff */
[----:B------:R-:W-:Y:S02]  /*1490*/  @!P1 IMAD R5, R6, R10, R14 ;  /* 0x0000000a06059224 */ /* 0x000fe400078e020e */
[----:B------:R-:W-:Y:S02]  /*14a0*/  @!P1 IMAD.MOV.U32 R14, RZ, RZ, R3 ;  /* 0x000000ffff0e9224 */ /* 0x000fe400078e0003 */
[----:B------:R-:W-:-:S02]  /*14b0*/  IMAD R2, R9, R2, R21 ;  /* 0x0000000209027224 */ /* 0x000fc400078e0215 */
[----:B------:R-:W-:Y:S02]  /*14c0*/  IMAD R20, R5, R4, R7 ;  /* 0x0000000405147224 */ /* 0x000fe400078e0207 */
[----:B------:R-:W-:Y:S02]  /*14d0*/  IMAD R21, R14, R9, R2 ;  /* 0x000000090e157224 */ /* 0x000fe400078e0202 */
.L_x_16:
[----:B------:R-:W1:Y:S01]  /*14e0*/  LDCU UR4, c[0x0][0xb30] ;  /* 0x00016600ff0477ac */ /* 0x000e620008000800 */
[----:B------:R-:W2:Y:S08]  /*14f0*/  S2UR UR37, SR_CgaCtaId ;  /* 0x00000000002579c3 */ /* 0x000eb00000008800 */
[----:B------:R-:W3:Y:S01]  /*1500*/  LDC R26, c[0x0][0xb24] ;  /* 0x0002c900ff1a7b82 */ /* 0x000ee20000000800 */
[----:B-1----:R-:W-:-:S09]  /*1510*/  UISETP.NE.AND UP1, UPT, UR4, 0x1, UPT ;  /* 0x000000010400788c */ /* 0x002fd2000bf25270 */
[----:B--2---:R-:W-:Y:S05]  /*1520*/  BRA.U UP1, `(.L_x_17) ;  /* 0x0000000101407547 */ /* 0x004fea000b800000 */
[----:B------:R-:W1:Y:S08]  /*1530*/  LDC.64 R4, c[0x0][0xb10] ;  /* 0x0002c400ff047b82 */ /* 0x000e700000000a00 */
[----:B------:R-:W2:Y:S08]  /*1540*/  LDC.64 R2, c[0x0][0xb18] ;  /* 0x0002c600ff027b82 */ /* 0x000eb00000000a00 */
[----:B------:R-:W4:Y:S08]  /*1550*/  LDC R6, c[0x0][0xb20] ;  /* 0x0002c800ff067b82 */ /* 0x000f300000000800 */
[----:B------:R-:W3:Y:S01]  /*1560*/  LDC R7, c[0x0][0xb0c] ;  /* 0x0002c300ff077b82 */ /* 0x000ee20000000800 */
[----:B-1----:R-:W-:-:S05]  /*1570*/  IMAD.HI.U32 R4, R21, R4, RZ ;  /* 0x0000000415047227 */ /* 0x002fca00078e00ff */
[----:B------:R-:W-:Y:S01]  /*1580*/  SHF.R.U32.HI R4, RZ, R5, R4 ;  /* 0x00000005ff047219 */ /* 0x000fe20000011604 */
[----:B--2---:R-:W-:Y:S01]  /*1590*/  IMAD.HI.U32 R3, R20, R3, RZ ;  /* 0x0000000314037227 */ /* 0x004fe200078e00ff */
[----:B------:R-:W-:-:S04]  /*15a0*/  ISETP.NE.AND P0, PT, R2, 0x1, PT ;  /* 0x000000010200780c */ /* 0x000fc80003f05270 */
[----:B----4-:R-:W-:-:S04]  /*15b0*/  SHF.R.U32.HI R3, RZ, R6, R3 ;  /* 0x00000006ff037219 */ /* 0x010fc80000011603 */
[----:B------:R-:W-:Y:S02]  /*15c0*/  SEL R3, R20, R3, !P0 ;  /* 0x0000000314037207 */ /* 0x000fe40004000000 */
[----:B---3--:R-:W-:-:S04]  /*15d0*/  ISETP.NE.AND P1, PT, R7, 0x1, PT ;  /* 0x000000010700780c */ /* 0x008fc80003f25270 */
[----:B------:R-:W-:-:S05]  /*15e0*/  SEL R4, R21, R4, !P1 ;  /* 0x0000000415047207 */ /* 0x000fca0004800000 */
[----:B------:R-:W-:Y:S02]  /*15f0*/  IMAD.IADD R5, R3, 0x1, -R4 ;  /* 0x0000000103057824 */ /* 0x000fe400078e0a04 */
[----:B------:R-:W-:Y:S02]  /*1600*/  IMAD.IADD R3, R4, 0x1, -R3 ;  /* 0x0000000104037824 */ /* 0x000fe400078e0a03 */
[----:B------:R-:W-:Y:S02]  /*1610*/  IMAD R21, R5, R7, R21 ;  /* 0x0000000705157224 */ /* 0x000fe400078e0215 */
[----:B------:R-:W-:-:S07]  /*1620*/  IMAD R20, R3, R2, R20 ;  /* 0x0000000203147224 */ /* 0x000fce00078e0214 */
.L_x_17:
[----:B------:R-:W-:Y:S01]  /*1630*/  BAR.SYNC.DEFER_BLOCKING 0x0 ;  /* 0x0000000000007b1d */ /* 0x000fe20000010000 */
[----:B------:R-:W-:Y:S01]  /*1640*/  UISETP.NE.AND UP1, UPT, UR8, 0x2, UPT ;  /* 0x000000020800788c */ /* 0x000fe2000bf25270 */
[----:B------:R-:W-:Y:S02]  /*1650*/  ISETP.NE.OR P5, PT, R0, 0x2, !P5 ;  /* 0x000000020000780c */ /* 0x000fe40006fa5670 */
[----:B------:R-:W-:-:S06]  /*1660*/  LOP3.LUT R2, R70, 0x1f, RZ, 0xc0, !PT ;  /* 0x0000001f46027812 */ /* 0x000fcc00078ec0ff */
[----:B------:R-:W-:Y:S05]  /*1670*/  BRA.U UP1, `(.L_x_18) ;  /* 0x0000001d016c7547 */ /* 0x000fea000b800000 */
[----:B------:R-:W1:Y:S01]  /*1680*/  LDCU UR13, c[0x0][0x38c] ;  /* 0x00007180ff0d77ac */ /* 0x000e620008000800 */
[----:B------:R-:W2:Y:S01]  /*1690*/  LDC R8, c[0x0][0x370] ;  /* 0x0000dc00ff087b82 */ /* 0x000ea20000000800 */
[----:B------:R-:W-:Y:S01]  /*16a0*/  PLOP3.LUT P1, PT, PT, PT, UP2, 0x80, 0x8 ;  /* 0x000000000008781c */ /* 0x000fe20003f2f028 */
[----:B------:R-:W-:Y:S01]  /*16b0*/  IMAD.MOV.U32 R15, RZ, RZ, 0x1 ;  /* 0x00000001ff0f7424 */ /* 0x000fe200078e00ff */
[----:B------:R-:W-:Y:S01]  /*16c0*/  ISETP.EQ.OR P4, PT, R2, RZ, P5 ;  /* 0x000000ff0200720c */ /* 0x000fe20002f82670 */
[----:B------:R-:W-:Y:S01]  /*16d0*/  IMAD.MOV.U32 R14, RZ, RZ, RZ ;  /* 0x000000ffff0e7224 */ /* 0x000fe200078e00ff */
[----:B------:R-:W-:Y:S02]  /*16e0*/  PLOP3.LUT P1, PT, P1, PT, PT, 0x8, 0x80 ;  /* 0x000000000080781c */ /* 0x000fe40000f2e170 */
[----:B------:R-:W-:Y:S01]  /*16f0*/  CS2R R12, SRZ ;  /* 0x00000000000c7805 */ /* 0x000fe2000001ff00 */
[----:B------:R-:W-:Y:S01]  /*1700*/  IMAD.MOV.U32 R11, RZ, RZ, 0x1 ;  /* 0x00000001ff0b7424 */ /* 0x000fe200078e00ff */
[----:B------:R-:W4:Y:S01]  /*1710*/  LDC R0, c[0x0][0x374] ;  /* 0x0000dd00ff007b82 */ /* 0x000f220000000800 */
[----:B------:R-:W2:Y:S01]  /*1720*/  LDCU.64 UR22, c[0x0][0x348] ;  /* 0x00006900ff1677ac */ /* 0x000ea20008000a00 */
[----:B------:R-:W-:Y:S01]  /*1730*/  UMOV UR6, URZ ;  /* 0x000000ff00067c82 */ /* 0x000fe20008000000 */
[----:B-1----:R-:W-:-:S04]  /*1740*/  UIADD3 UR5, UPT, UPT, UR13, 0x1f, URZ ;  /* 0x0000001f0d057890 */ /* 0x002fc8000fffe0ff */
[----:B------:R-:W-:-:S04]  /*1750*/  USHF.R.S32.HI UR4, URZ, 0x1f, UR5 ;  /* 0x0000001fff047899 */ /* 0x000fc80008011405 */
[----:B------:R-:W-:-:S04]  /*1760*/  ULEA.HI UR4, UR4, UR5, URZ, 0x5 ;  /* 0x0000000504047291 */ /* 0x000fc8000f8f28ff */
[----:B------:R-:W-:Y:S02]  /*1770*/  USHF.R.S32.HI UR15, URZ, 0x5, UR4 ;  /* 0x00000005ff0f7899 */ /* 0x000fe40008011404 */
[----:B------:R-:W-:Y:S02]  /*1780*/  UIADD3 UR4, UPT, UPT, UR13, -0x1, URZ ;  /* 0xffffffff0d047890 */ /* 0x000fe4000fffe0ff */
[----:B------:R-:W-:Y:S02]  /*1790*/  UISETP.LT.U32.AND UP0, UPT, UR15, 0x1a, UPT ;  /* 0x0000001a0f00788c */ /* 0x000fe4000bf01070 */
[----:B------:R-:W-:Y:S02]  /*17a0*/  UISETP.GE.U32.AND UP1, UPT, UR4, -0x3f, UPT ;  /* 0xffffffc10400788c */ /* 0x000fe4000bf26070 */
[----:B------:R-:W-:Y:S02]  /*17b0*/  USEL UR14, UR15, 0x1a, UP0 ;  /* 0x0000001a0f0e7887 */ /* 0x000fe40008000000 */
[----:B------:R-:W-:-:S02]  /*17c0*/  UIADD3 UR13, UPT, UPT, UR13, 0x3e, URZ ;  /* 0x0000003e0d0d7890 */ /* 0x000fc4000fffe0ff */
[----:B------:R-:W-:Y:S02]  /*17d0*/  UIADD3 UR5, UPT, UPT, UR14, -0x1, URZ ;  /* 0xffffffff0e057890 */ /* 0x000fe4000fffe0ff */
[----:B------:R-:W-:-:S03]  /*17e0*/  UIADD3 UR7, UPT, UPT, UR15, -UR14, URZ ;  /* 0x8000000e0f077290 */ /* 0x000fc6000fffe0ff */
[----:B------:R-:W-:-:S04]  /*17f0*/  @UP1 UIADD3 UR5, UPT, UPT, UR14, URZ, URZ ;  /* 0x000000ff0e051290 */ /* 0x000fc8000fffe0ff */
[----:B--2---:R-:W-:-:S12]  /*1800*/  UIADD3 UR5, UPT, UPT, UR5, 0x1, URZ ;  /* 0x0000000105057890 */ /* 0x004fd8000fffe0ff */
.L_x_36:
[----:B------:R-:W-:Y:S01]  /*1810*/  UISETP.NE.AND UP0, UPT, UR37, URZ, UPT ;  /* 0x000000ff2500728c */ /* 0x000fe2000bf05270 */
[----:B------:R-:W1:Y:S08]  /*1820*/  S2UR UR37, SR_CgaCtaId ;  /* 0x00000000002579c3 */ /* 0x000e700000008800 */
[----:B------:R-:W-:Y:S05]  /*1830*/  BRA.U UP0, `(.L_x_19) ;  /* 0x0000000100347547 */ /* 0x000fea000b800000 */
[----:B------:R-:W2:Y:S01]  /*1840*/  S2R R2, SR_CgaCtaId ;  /* 0x0000000000027919 */ /* 0x000ea20000008800 */
[----:B------:R-:W-:-:S04]  /*1850*/  MOV R3, 0x400 ;  /* 0x0000040000037802 */ /* 0x000fc80000000f00 */
[----:B--2---:R-:W-:Y:S02]  /*1860*/  LEA R2, R2, R3, 0x18 ;  /* 0x0000000302027211 */ /* 0x004fe400078ec0ff */
[----:B------:R-:W-:-:S03]  /*1870*/  SHF.L.U32 R3, R11, 0x1f, RZ ;  /* 0x0000001f0b037819 */ /* 0x000fc600000006ff */
[----:B------:R-:W-:-:S04]  /*1880*/  IMAD R2, R12, 0x8, R2 ;  /* 0x000000080c027824 */ /* 0x000fc800078e0202 */
[----:B------:R-:W2:Y:S02]  /*1890*/  SYNCS.PHASECHK.TRANS64.TRYWAIT P0, [R2+URZ+0x250], R3 ;  /* 0x00025003020075a7 */ /* 0x000ea400080011ff */
[----:B--2---:R-:W-:Y:S05]  /*18a0*/  @!P0 BRA `(.L_x_20) ;  /* 0x0000006000c88947 */ /* 0x004fea0003800000 */
.L_x_138:
[----:B------:R-:W-:Y:S01]  /*18b0*/  VIADD R12, R12, 0x1 ;  /* 0x000000010c0c7836 */ /* 0x000fe20000000000 */
[----:B------:R2:W-:Y:S04]  /*18c0*/  SYNCS.ARRIVE.TRANS64.A1T0 RZ, [R2+URZ+0x240], RZ ;  /* 0x000240ff02ff79a7 */ /* 0x0005e800081000ff */
[----:B------:R-:W-:-:S04]  /*18d0*/  ISETP.NE.AND P0, PT, R12, 0x2, PT ;  /* 0x000000020c00780c */ /* 0x000fc80003f05270 */
[----:B------:R-:W-:Y:S02]  /*18e0*/  SEL R12, R12, RZ, P0 ;  /* 0x000000ff0c0c7207 */ /* 0x000fe40000000000 */
[----:B--2---:R-:W-:-:S04]  /*18f0*/  SEL R2, RZ, 0x1, P0 ;  /* 0x00000001ff027807 */ /* 0x004fc80000000000 */
[----:B------:R-:W-:-:S07]  /*1900*/  LOP3.LUT R11, R11, R2, RZ, 0x3c, !PT ;  /* 0x000000020b0b7212 */ /* 0x000fce00078e3cff */
.L_x_19:
[----:B------:R-:W-:Y:S01]  /*1910*/  UMOV UR4, 0x400 ;  /* 0x0000040000047882 */ /* 0x000fe20000000000 */
[----:B------:R-:W-:Y:S01]  /*1920*/  SHF.L.U32 R2, R15, 0x1f, RZ ;  /* 0x0000001f0f027819 */ /* 0x000fe200000006ff */
[----:B-1----:R-:W-:Y:S01]  /*1930*/  ULEA UR4, UR37, UR4, 0x18 ;  /* 0x0000000425047291 */ /* 0x002fe2000f8ec0ff */
[----:B------:R-:W-:Y:S01]  /*1940*/  R2UR UR35, R21 ;  /* 0x00000000152372ca */ /* 0x000fe200000e0000 */
[----:B------:R-:W-:Y:S01]  /*1950*/  UISETP.GE.U32.AND UP0, UPT, UR13, 0x3f, UPT ;  /* 0x0000003f0d00788c */ /* 0x000fe2000bf06070 */
[----:B------:R-:W-:Y:S01]  /*1960*/  R2UR UR11, R20 ;  /* 0x00000000140b72ca */ /* 0x000fe200000e0000 */
[----:B------:R-:W-:Y:S01]  /*1970*/  ULEA UR8, UR6, UR4, 0x3 ;  /* 0x0000000406087291 */ /* 0x000fe2000f8e18ff */
[----:B------:R-:W-:-:S08]  /*1980*/  UMOV UR24, URZ ;  /* 0x000000ff00187c82 */ /* 0x000fd00008000000 */
[----:B------:R1:W2:Y:S01]  /*1990*/  SYNCS.PHASECHK.TRANS64.TRYWAIT P0, [UR8+0xd0], R2 ;  /* 0x0000d002ff0075a7 */ /* 0x0002a20008001108 */
[----:B------:R-:W-:Y:S02]  /*19a0*/  USHF.L.U32 UR35, UR35, 0x6, URZ ;  /* 0x0000000623237899 */ /* 0x000fe400080006ff */
[----:B------:R-:W-:Y:S01]  /*19b0*/  USHF.L.U32 UR11, UR11, 0x6, URZ ;  /* 0x000000060b0b7899 */ /* 0x000fe200080006ff */
[----:B------:R-:W-:Y:S11]  /*19c0*/  BRA.U !UP0, `(.L_x_21) ;  /* 0x0000000108a47547 */ /* 0x000ff6000b800000 */
[----:B------:R-:W-:Y:S01]  /*19d0*/  UMOV UR16, URZ ;  /* 0x000000ff00107c82 */ /* 0x000fe20008000000 */
[----:B------:R-:W-:-:S05]  /*19e0*/  UMOV UR17, UR6 ;  /* 0x0000000600117c82 */ /* 0x000fca0008000000 */
.L_x_26:
[----:B-1----:R-:W-:Y:S01]  /*19f0*/  ULEA UR33, UR17, UR4, 0x3 ;  /* 0x0000000411217291 */ /* 0x002fe2000f8e18ff */
[----:B--2---:R-:W-:Y:S01]  /*1a00*/  @!P5 MOV R3, 0x2000 ;  /* 0x000020000003d802 */ /* 0x004fe20000000f00 */
[----:B--2---:R-:W-:Y:S10]  /*1a10*/  @P0 BRA `(.L_x_22) ;  /* 0x00000000000c0947 */ /* 0x004ff40003800000 */
[----:B------:R-:W-:-:S04]  /*1a20*/  SHF.L.U32 R4, R15, 0x1f, RZ ;  /* 0x0000001f0f047819 */ /* 0x000fc800000006ff */
[----:B------:R-:W2:Y:S02]  /*1a30*/  SYNCS.PHASECHK.TRANS64.TRYWAIT P0, [UR33+0xd0], R4 ;  /* 0x0000d004ff0075a7 */ /* 0x000ea40008001121 */
[----:B--2---:R-:W-:Y:S05]  /*1a40*/  @!P0 BRA `(.L_x_23) ;  /* 0x0000006000748947 */ /* 0x004fea0003800000 */
.L_x_22:
[----:B------:R2:W-:Y:S01]  /*1a50*/  @!P5 SYNCS.ARRIVE.TRANS64 RZ, [UR33], R3 ;  /* 0x00000003ffffd9a7 */ /* 0x0005e20008000021 */
[----:B------:R-:W-:Y:S04]  /*1a60*/  BSSY.RECONVERGENT B0, `(.L_x_24) ;  /* 0x0000003000007945 */ /* 0x000fe80003800200 */
[----:B------:R-:W-:Y:S05]  /*1a70*/  @P4 BRA `(.L_x_25) ;  /* 0x0000000000044947 */ /* 0x000fea0003800000 */
[----:B------:R-:W-:Y:S05]  /*1a80*/  BPT.TRAP 0x1 ;  /* 0x000000040000795c */ /* 0x000fea0000300000 */
.L_x_25:
[----:B------:R-:W-:Y:S05]  /*1a90*/  BSYNC.RECONVERGENT B0 ;  /* 0x0000000000007941 */ /* 0x000fea0003800200 */
.L_x_24:
[----:B------:R-:W-:Y:S02]  /*1aa0*/  UIADD3 UR6, UPT, UPT, UR17, 0x1, URZ ;  /* 0x0000000111067890 */ /* 0x000fe4000fffe0ff */
[----:B------:R-:W-:Y:S02]  /*1ab0*/  UIADD3 UR26, UP1, UPT, UR22, 0x80, URZ ;  /* 0x00000080161a7890 */ /* 0x000fe4000ff3e0ff */
[----:B------:R-:W-:Y:S02]  /*1ac0*/  UISETP.NE.AND UP0, UPT, UR6, 0x1a, UPT ;  /* 0x0000001a0600788c */ /* 0x000fe4000bf05270 */
[----:B------:R-:W-:Y:S02]  /*1ad0*/  USHF.L.U32 UR34, UR16, 0x5, URZ ;  /* 0x0000000510227899 */ /* 0x000fe400080006ff */
[----:B------:R-:W-:Y:S02]  /*1ae0*/  USEL UR9, URZ, 0x1, UP0 ;  /* 0x00000001ff097887 */ /* 0x000fe40008000000 */
[----:B------:R-:W-:-:S02]  /*1af0*/  USEL UR6, UR6, URZ, UP0 ;  /* 0x000000ff06067287 */ /* 0x000fc40008000000 */
[----:B------:R-:W-:Y:S02]  /*1b00*/  UIADD3 UR20, UP0, UPT, UR22, 0x180, URZ ;  /* 0x0000018016147890 */ /* 0x000fe4000ff1e0ff */
[----:B------:R-:W-:Y:S01]  /*1b10*/  ULEA UR8, UR6, UR4, 0x3 ;  /* 0x0000000406087291 */ /* 0x000fe2000f8e18ff */
[----:B------:R-:W-:Y:S01]  /*1b20*/  LOP3.LUT R15, R15, UR9, RZ, 0x3c, !PT ;  /* 0x000000090f0f7c12 */ /* 0x000fe2000f8e3cff */
[----:B------:R-:W-:Y:S02]  /*1b30*/  UIADD3.X UR27, UPT, UPT, URZ, UR23, URZ, UP1, !UPT ;  /* 0x00000017ff1b7290 */ /* 0x000fe40008ffe4ff */
[----:B------:R-:W-:Y:S01]  /*1b40*/  UIADD3.X UR21, UPT, UPT, URZ, UR23, URZ, UP0, !UPT ;  /* 0x00000017ff157290 */ /* 0x000fe200087fe4ff */
[----:B-1----:R-:W-:Y:S01]  /*1b50*/  SHF.L.U32 R2, R15, 0x1f, RZ ;  /* 0x0000001f0f027819 */ /* 0x002fe200000006ff */
[----:B------:R-:W-:Y:S01]  /*1b60*/  UMOV UR18, 0x0 ;  /* 0x0000000000127882 */ /* 0x000fe20000000000 */
[----:B------:R-:W-:Y:S01]  /*1b70*/  UMOV UR19, 0x10000000 ;  /* 0x1000000000137882 */ /* 0x000fe20000000000 */
[----:B------:R-:W-:Y:S01]  /*1b80*/  UMOV UR12, UR36 ;  /* 0x00000024000c7c82 */ /* 0x000fe20008000000 */
[----:B------:R1:W1:Y:S01]  /*1b90*/  SYNCS.PHASECHK.TRANS64.TRYWAIT P0, [UR8+0xd0], R2 ;  /* 0x0000d002ff0075a7 */ /* 0x0002620008001108 */
[----:B------:R-:W-:Y:S01]  /*1ba0*/  ULEA UR8, UR17, UR4, 0xc ;  /* 0x0000000411087291 */ /* 0x000fe2000f8e60ff */
[----:B------:R-:W-:Y:S01]  /*1bb0*/  UMOV UR9, UR33 ;  /* 0x0000002100097c82 */ /* 0x000fe20008000000 */
[----:B------:R-:W-:-:S02]  /*1bc0*/  UMOV UR10, UR34 ;  /* 0x00000022000a7c82 */ /* 0x000fc40008000000 */
[----:B------:R-:W-:Y:S02]  /*1bd0*/  UIADD3 UR32, UPT, UPT, UR8, 0x3600, URZ ;  /* 0x0000360008207890 */ /* 0x000fe4000fffe0ff */
[----:B------:R-:W-:Y:S02]  /*1be0*/  UIADD3 UR8, UPT, UPT, UR8, 0x1d600, URZ ;  /* 0x0001d60008087890 */ /* 0x000fe4000fffe0ff */
[----:B------:R-:W-:Y:S01]  /*1bf0*/  UIADD3 UR16, UPT, UPT, UR16, 0x1, URZ ;  /* 0x0000000110107890 */ /* 0x000fe2000fffe0ff */
[----:B------:R-:W-:Y:S01]  /*1c00*/  UMOV UR24, UR5 ;  /* 0x0000000500187c82 */ /* 0x000fe20008000000 */
[----:B------:R-:W-:Y:S02]  /*1c10*/  UMOV UR17, UR6 ;  /* 0x0000000600117c82 */ /* 0x000fe40008000000 */
[----:B------:R-:W-:Y:S01]  /*1c20*/  UISETP.NE.AND UP0, UPT, UR16, UR5, UPT ;  /* 0x000000051000728c */ /* 0x000fe2000bf05270 */
[----:B------:R1:W-:Y:S02]  /*1c30*/  UTMALDG.3D [UR32], [UR26], desc[UR18] ;  /* 0x000012201a0075b4 */ /* 0x0003e40008011000 */
[----:B------:R1:W-:Y:S06]  /*1c40*/  UTMALDG.3D [UR8], [UR20], desc[UR18] ;  /* 0x00001208140075b4 */ /* 0x0003ec0008011000 */
[----:B------:R-:W-:Y:S05]  /*1c50*/  BRA.U UP0, `(.L_x_26) ;  /* 0xfffffffd00647547 */ /* 0x000fea000b83ffff */
.L_x_21:
[----:B-1----:R-:W-:Y:S01]  /*1c60*/  ULEA UR8, UR6, UR4, 0x3 ;  /* 0x0000000406087291 */ /* 0x002fe2000f8e18ff */
[----:B------:R-:W-:Y:S01]  /*1c70*/  SHF.L.U32 R2, R15, 0x1f, RZ ;  /* 0x0000001f0f027819 */ /* 0x000fe200000006ff */
[----:B------:R-:W-:Y:S01]  /*1c80*/  @!P1 SYNCS.ARRIVE.TRANS64.A1T0 RZ, [UR4+0x1d8], RZ ;  /* 0x0001d8ffffff99a7 */ /* 0x000fe20008100004 */
[----:B------:R-:W-:-:S06]  /*1c90*/  UISETP.GT.AND UP0, UPT, UR15, UR14, UPT ;  /* 0x0000000e0f00728c */ /* 0x000fcc000bf04270 */
[----:B--2---:R1:W2:Y:S03]  /*1ca0*/  SYNCS.PHASECHK.TRANS64.TRYWAIT P0, [UR8+0xd0], R2 ;  /* 0x0000d002ff0075a7 */ /* 0x0042a60008001108 */
[----:B------:R-:W-:Y:S05]  /*1cb0*/  BRA.U !UP0, `(.L_x_27) ;  /* 0x0000000108a87547 */ /* 0x000fea000b800000 */
[----:B------:R-:W-:Y:S01]  /*1cc0*/  UIADD3 UR21, UPT, UPT, UR7, UR24, URZ ;  /* 0x0000001807157290 */ /* 0x000fe2000fffe0ff */
[----:B------:R-:W-:-:S11]  /*1cd0*/  UMOV UR25, UR6 ;  /* 0x0000000600197c82 */ /* 0x000fd60008000000 */
.L_x_32:
[----:B-1----:R-:W-:Y:S01]  /*1ce0*/  ULEA UR17, UR25, UR4, 0x3 ;  /* 0x0000000419117291 */ /* 0x002fe2000f8e18ff */
[----:B--2---:R-:W-:Y:S01]  /*1cf0*/  @!P5 MOV R3, 0x2000 ;  /* 0x000020000003d802 */ /* 0x004fe20000000f00 */
[----:B--2---:R-:W-:Y:S10]  /*1d00*/  @P0 BRA `(.L_x_28) ;  /* 0x00000000000c0947 */ /* 0x004ff40003800000 */
[----:B------:R-:W-:-:S04]  /*1d10*/  SHF.L.U32 R4, R15, 0x1f, RZ ;  /* 0x0000001f0f047819 */ /* 0x000fc800000006ff */
[----:B------:R-:W2:Y:S02]  /*1d20*/  SYNCS.PHASECHK.TRANS64.TRYWAIT P0, [UR17+0xd0], R4 ;  /* 0x0000d004ff0075a7 */ /* 0x000ea40008001111 */
[----:B--2---:R-:W-:Y:S05]  /*1d30*/  @!P0 BRA `(.L_x_29) ;  /* 0x0000005c00d08947 */ /* 0x004fea0003800000 */
.L_x_28:
[----:B------:R2:W-:Y:S01]  /*1d40*/  @!P5 SYNCS.ARRIVE.TRANS64 RZ, [UR17], R3 ;  /* 0x00000003ffffd9a7 */ /* 0x0005e20008000011 */
[----:B------:R-:W-:Y:S04]  /*1d50*/  BSSY.RECONVERGENT B0, `(.L_x_30) ;  /* 0x0000003000007945 */ /* 0x000fe80003800200 */
[----:B------:R-:W-:Y:S05]  /*1d60*/  @P4 BRA `(.L_x_31) ;  /* 0x0000000000044947 */ /* 0x000fea0003800000 */
[----:B------:R-:W-:Y:S05]  /*1d70*/  BPT.TRAP 0x1 ;  /* 0x000000040000795c */ /* 0x000fea0000300000 */
.L_x_31:
[----:B------:R-:W-:Y:S05]  /*1d80*/  BSYNC.RECONVERGENT B0 ;  /* 0x0000000000007941 */ /* 0x000fea0003800200 */
.L_x_30:
        /* <DEDUP_REMOVED lines=20> */
[----:B------:R-:W-:Y:S01]  /*1ed0*/  UIADD3 UR8, UPT, UPT, UR8, 0x1d600, URZ ;  /* 0x0001d60008087890 */ /* 0x000fe2000fffe0ff */
[----:B------:R-:W-:Y:S01]  /*1ee0*/  UMOV UR9, UR17 ;  /* 0x0000001100097c82 */ /* 0x000fe20008000000 */
[----:B------:R-:W-:Y:S01]  /*1ef0*/  UMOV UR10, UR18 ;  /* 0x00000012000a7c82 */ /* 0x000fe20008000000 */
[----:B------:R-:W-:Y:S01]  /*1f00*/  UIADD3 UR24, UPT, UPT, UR24, 0x1, URZ ;  /* 0x0000000118187890 */ /* 0x000fe2000fffe0ff */
[----:B------:R-:W-:-:S03]  /*1f10*/  UMOV UR25, UR6 ;  /* 0x0000000600197c82 */ /* 0x000fc60008000000 */
[----:B------:R1:W-:Y:S01]  /*1f20*/  UTMALDG.3D [UR16], [UR30], desc[UR26] ;  /* 0x00001a101e0075b4 */ /* 0x0003e20008011000 */
[----:B------:R-:W-:Y:S01]  /*1f30*/  UISETP.NE.AND UP0, UPT, UR24, UR21, UPT ;  /* 0x000000151800728c */ /* 0x000fe2000bf05270 */
[----:B------:R1:W-:Y:S08]  /*1f40*/  UTMALDG.3D [UR8], [UR28], desc[UR26] ;  /* 0x00001a081c0075b4 */ /* 0x0003f00008011000 */
[----:B------:R-:W-:Y:S05]  /*1f50*/  BRA.U UP0, `(.L_x_32) ;  /* 0xfffffffd00607547 */ /* 0x000fea000b83ffff */
.L_x_27:
[C---:B-1----:R-:W-:Y:S01]  /*1f60*/  LEA R2, R14.reuse, UR4, 0x3 ;  /* 0x000000040e027c11 */ /* 0x042fe2000f8e18ff */
[----:B------:R-:W-:Y:S01]  /*1f70*/  NOP ;  /* 0x0000000000007918 */ /* 0x000fe20000000000 */
[----:B--2---:R-:W-:Y:S02]  /*1f80*/  SHF.L.U32 R3, R13, 0x1f, RZ ;  /* 0x0000001f0d037819 */ /* 0x004fe400000006ff */
[----:B------:R-:W-:Y:S02]  /*1f90*/  LEA R4, R14, UR4, 0x4 ;  /* 0x000000040e047c11 */ /* 0x000fe4000f8e20ff */
[----:B------:R-:W1:Y:S02]  /*1fa0*/  SYNCS.PHASECHK.TRANS64.TRYWAIT P0, [R2+URZ+0x1e0], R3 ;  /* 0x0001e003020075a7 */ /* 0x000e6400080011ff */
[----:B-1----:R-:W-:Y:S05]  /*1fb0*/  @!P0 BRA `(.L_x_33) ;  /* 0x0000005c00488947 */ /* 0x002fea0003800000 */
.L_x_141:
[----:B------:R-:W2:Y:S01]  /*1fc0*/  LDS.128 R4, [R4+0x270] ;  /* 0x0002700004047984 */ /* 0x000ea20000000c00 */
[----:B---3--:R-:W-:Y:S01]  /*1fd0*/  ISETP.GE.AND P0, PT, R26, 0x1, PT ;  /* 0x000000011a00780c */ /* 0x008fe20003f06270 */
[----:B-1----:R-:W-:Y:S01]  /*1fe0*/  VIADD R2, R2, 0x1f0 ;  /* 0x000001f002027836 */ /* 0x002fe20000000000 */
[----:B------:R-:W-:Y:S01]  /*1ff0*/  @!PT LDS RZ, [RZ] ;  /* 0x00000000fffff984 */ /* 0x000fe20000000800 */
[----:B------:R-:W-:Y:S01]  /*2000*/  @!PT LDS RZ, [RZ] ;  /* 0x00000000fffff984 */ /* 0x000fe20000000800 */
[----:B------:R-:W-:Y:S01]  /*2010*/  @!PT LDS RZ, [RZ] ;  /* 0x00000000fffff984 */ /* 0x000fe20000000800 */
[----:B------:R-:W-:Y:S01]  /*2020*/  @!PT LDS RZ, [RZ] ;  /* 0x00000000fffff984 */ /* 0x000fe20000000800 */
[----:B------:R1:W-:Y:S06]  /*2030*/  MEMBAR.ALL.CTA ;  /* 0x0000000000007992 */ /* 0x0003ec0000008000 */
[----:B-1----:R-:W1:Y:S01]  /*2040*/  FENCE.VIEW.ASYNC.S ;  /* 0x00000000000073c6 */ /* 0x002e620000000000 */
[----:B------:R-:W-:-:S04]  /*2050*/  PRMT R2, RZ, 0x654, R2 ;  /* 0x00000654ff027816 */ /* 0x000fc80000000002 */
[----:B-1----:R1:W-:Y:S01]  /*2060*/  SYNCS.ARRIVE.TRANS64.RED.A1T0 RZ, [R2+URZ], RZ ;  /* 0x000000ff02ff79a7 */ /* 0x0023e200081004ff */
[----:B--2---:R-:W-:-:S13]  /*2070*/  LOP3.LUT P2, RZ, R6, 0x1, RZ, 0xc0, !PT ;  /* 0x0000000106ff7812 */ /* 0x004fda000784c0ff */
[----:B------:R-:W-:Y:S01]  /*2080*/  @P2 SHF.R.U32.HI R3, RZ, 0x10, R5 ;  /* 0x00000010ff032819 */ /* 0x000fe20000011605 */
[----:B------:R-:W-:Y:S01]  /*2090*/  VOTEU.ANY UP0, P2 ;  /* 0x0000000000ff7886 */ /* 0x000fe20001000100 */
[----:B------:R-:W-:Y:S02]  /*20a0*/  @P2 MOV R10, R4 ;  /* 0x00000004000a2202 */ /* 0x000fe40000000f00 */
[----:B------:R-:W-:Y:S02]  /*20b0*/  @P2 R2UR.BROADCAST UR8, R3 ;  /* 0x00000000030822ca */ /* 0x000fe400008e0000 */
[----:B------:R-:W-:-:S11]  /*20c0*/  @P2 LOP3.LUT R9, R5, 0xffff, RZ, 0xc0, !PT ;  /* 0x0000ffff05092812 */ /* 0x000fd600078ec0ff */
[----:B------:R-:W-:Y:S01]  /*20d0*/  @UP0 UMOV UR36, UR8 ;  /* 0x0000000800240c82 */ /* 0x000fe20008000000 */
[----:B-1----:R-:W-:Y:S05]  /*20e0*/  @!P0 BRA `(.L_x_34) ;  /* 0x0000000000b88947 */ /* 0x002fea0003800000 */
[----:B------:R-:W4:Y:S01]  /*20f0*/  LDC.64 R4, c[0x0][0xb18] ;  /* 0x0002c600ff047b82 */ /* 0x000f220000000a00 */
[----:B------:R-:W-:-:S07]  /*2100*/  ISETP.NE.AND P3, PT, R26, 0x1, PT ;  /* 0x000000011a00780c */ /* 0x000fce0003f65270 */
[----:B------:R-:W1:Y:S08]  /*2110*/  LDC.64 R6, c[0x0][0xb10] ;  /* 0x0002c400ff067b82 */ /* 0x000e700000000a00 */
[----:B------:R-:W2:Y:S08]  /*2120*/  LDC R16, c[0x0][0xb20] ;  /* 0x0002c800ff107b82 */ /* 0x000eb00000000800 */
[----:B------:R-:W3:Y:S01]  /*2130*/  LDC R17, c[0x0][0xb0c] ;  /* 0x0002c300ff117b82 */ /* 0x000ee20000000800 */
[----:B----4-:R-:W-:Y:S01]  /*2140*/  IMAD.HI.U32 R19, R0, R5, RZ ;  /* 0x0000000500137227 */ /* 0x010fe200078e00ff */
[----:B------:R-:W-:-:S03]  /*2150*/  ISETP.NE.AND P0, PT, R4, 0x1, PT ;  /* 0x000000010400780c */ /* 0x000fc60003f05270 */
[----:B------:R-:W-:-:S03]  /*2160*/  IMAD.HI.U32 R5, R9, R5, RZ ;  /* 0x0000000509057227 */ /* 0x000fc600078e00ff */
[----:B------:R-:W4:Y:S01]  /*2170*/  LDC.64 R2, c[0x0][0xb28] ;  /* 0x0002ca00ff027b82 */ /* 0x000f220000000a00 */
[----:B-1----:R-:W-:-:S04]  /*2180*/  IMAD.HI.U32 R20, R8, R6, RZ ;  /* 0x0000000608147227 */ /* 0x002fc800078e00ff */
[----:B------:R-:W-:Y:S01]  /*2190*/  IMAD.HI.U32 R21, R10, R6, RZ ;  /* 0x000000060a157227 */ /* 0x000fe200078e00ff */
[----:B------:R-:W-:Y:S02]  /*21a0*/  SHF.R.U32.HI R20, RZ, R7, R20 ;  /* 0x00000007ff147219 */ /* 0x000fe40000011614 */
[-C--:B--2---:R-:W-:Y:S02]  /*21b0*/  SHF.R.U32.HI R19, RZ, R16.reuse, R19 ;  /* 0x00000010ff137219 */ /* 0x084fe40000011613 */
[----:B------:R-:W-:Y:S02]  /*21c0*/  SHF.R.U32.HI R5, RZ, R16, R5 ;  /* 0x00000010ff057219 */ /* 0x000fe40000011605 */
[----:B------:R-:W-:Y:S02]  /*21d0*/  SEL R19, R0, R19, !P0 ;  /* 0x0000001300137207 */ /* 0x000fe40004000000 */
[----:B------:R-:W-:Y:S02]  /*21e0*/  SHF.R.U32.HI R21, RZ, R7, R21 ;  /* 0x00000007ff157219 */ /* 0x000fe40000011615 */
[----:B---3--:R-:W-:-:S02]  /*21f0*/  ISETP.NE.AND P1, PT, R17, 0x1, PT ;  /* 0x000000011100780c */ /* 0x008fc40003f25270 */
[----:B------:R-:W-:Y:S02]  /*2200*/  SEL R5, R9, R5, !P0 ;  /* 0x0000000509057207 */ /* 0x000fe40004000000 */
[----:B------:R-:W-:Y:S02]  /*2210*/  SEL R20, R8, R20, !P1 ;  /* 0x0000001408147207 */ /* 0x000fe40004800000 */
[----:B------:R-:W-:Y:S01]  /*2220*/  SEL R21, R10, R21, !P1 ;  /* 0x000000150a157207 */ /* 0x000fe20004800000 */
[----:B----4-:R-:W-:-:S04]  /*2230*/  IMAD.HI.U32 R18, R19, R2, RZ ;  /* 0x0000000213127227 */ /* 0x010fc800078e00ff */
        /* <DEDUP_REMOVED lines=10> */
[----:B------:R-:W-:-:S04]  /*22e0*/  @!P0 IMAD.HI.U32 R7, R21, R2, RZ ;  /* 0x0000000215078227 */ /* 0x000fc800078e00ff */
[----:B------:R-:W-:Y:S01]  /*22f0*/  IMAD.MOV R2, RZ, RZ, -R6 ;  /* 0x000000ffff027224 */ /* 0x000fe200078e0a06 */
[----:B------:R-:W-:Y:S02]  /*2300*/  @!P0 SHF.R.U32.HI R3, RZ, R3, R7 ;  /* 0x00000003ff038219 */ /* 0x000fe40000011607 */
[----:B------:R-:W-:Y:S01]  /*2310*/  IADD3 R7, PT, PT, -R5, RZ, RZ ;  /* 0x000000ff05077210 */ /* 0x000fe20007ffe1ff */
[----:B------:R-:W-:Y:S01]  /*2320*/  IMAD R2, R26, R2, R5 ;  /* 0x000000021a027224 */ /* 0x000fe200078e0205 */
        /* <DEDUP_REMOVED lines=10> */
.L_x_34:
[----:B------:R-:W1:Y:S02]  /*23d0*/  LDCU UR8, c[0x0][0xb30] ;  /* 0x00016600ff0877ac */ /* 0x000e640008000800 */
[----:B-1----:R-:W-:-:S09]  /*23e0*/  UISETP.NE.AND UP0, UPT, UR8, 0x1, UPT ;  /* 0x000000010800788c */ /* 0x002fd2000bf05270 */
[----:B------:R-:W-:Y:S05]  /*23f0*/  BRA.U UP0, `(.L_x_35) ;  /* 0x0000000100407547 */ /* 0x000fea000b800000 */
[----:B------:R-:W1:Y:S08]  /*2400*/  LDC.64 R4, c[0x0][0xb10] ;  /* 0x0002c400ff047b82 */ /* 0x000e700000000a00 */
[----:B------:R-:W2:Y:S08]  /*2410*/  LDC.64 R2, c[0x0][0xb18] ;  /* 0x0002c600ff027b82 */ /* 0x000eb00000000a00 */
[----:B------:R-:W3:Y:S08]  /*2420*/  LDC R6, c[0x0][0xb20] ;  /* 0x0002c800ff067b82 */ /* 0x000ef00000000800 */
[----:B------:R-:W4:Y:S01]  /*2430*/  LDC R7, c[0x0][0xb0c] ;  /* 0x0002c300ff077b82 */ /* 0x000f220000000800 */
[----:B-1----:R-:W-:-:S05]  /*2440*/  IMAD.HI.U32 R4, R10, R4, RZ ;  /* 0x000000040a047227 */ /* 0x002fca00078e00ff */
[----:B------:R-:W-:Y:S01]  /*2450*/  SHF.R.U32.HI R4, RZ, R5, R4 ;  /* 0x00000005ff047219 */ /* 0x000fe20000011604 */
[----:B--2---:R-:W-:Y:S01]  /*2460*/  IMAD.HI.U32 R3, R9, R3, RZ ;  /* 0x0000000309037227 */ /* 0x004fe200078e00ff */
[----:B------:R-:W-:-:S04]  /*2470*/  ISETP.NE.AND P0, PT, R2, 0x1, PT ;  /* 0x000000010200780c */ /* 0x000fc80003f05270 */
[----:B---3--:R-:W-:-:S04]  /*2480*/  SHF.R.U32.HI R3, RZ, R6, R3 ;  /* 0x00000006ff037219 */ /* 0x008fc80000011603 */
[----:B------:R-:W-:Y:S02]  /*2490*/  SEL R3, R9, R3, !P0 ;  /* 0x0000000309037207 */ /* 0x000fe40004000000 */
[----:B----4-:R-:W-:-:S04]  /*24a0*/  ISETP.NE.AND P1, PT, R7, 0x1, PT ;  /* 0x000000010700780c */ /* 0x010fc80003f25270 */
[----:B------:R-:W-:-:S05]  /*24b0*/  SEL R4, R10, R4, !P1 ;  /* 0x000000040a047207 */ /* 0x000fca0004800000 */
[----:B------:R-:W-:Y:S02]  /*24c0*/  IMAD.IADD R5, R3, 0x1, -R4 ;  /* 0x0000000103057824 */ /* 0x000fe400078e0a04 */
[----:B------:R-:W-:Y:S02]  /*24d0*/  IMAD.IADD R3, R4, 0x1, -R3 ;  /* 0x0000000104037824 */ /* 0x000fe400078e0a03 */
[----:B------:R-:W-:Y:S02]  /*24e0*/  IMAD R10, R5, R7, R10 ;  /* 0x00000007050a7224 */ /* 0x000fe400078e020a */
[----:B------:R-:W-:-:S07]  /*24f0*/  IMAD R9, R3, R2, R9 ;  /* 0x0000000203097224 */ /* 0x000fce00078e0209 */
.L_x_35:
[----:B------:R-:W-:Y:S01]  /*2500*/  VIADD R14, R14, 0x1 ;  /* 0x000000010e0e7836 */ /* 0x000fe20000000000 */
[----:B------:R-:W-:Y:S01]  /*2510*/  PLOP3.LUT P1, PT, PT, PT, PT, 0x80, 0x8 ;  /* 0x000000000008781c */ /* 0x000fe20003f2f070 */
[----:B------:R-:W-:Y:S02]  /*2520*/  IMAD.IADD R21, R10, 0x1, R59 ;  /* 0x000000010a157824 */ /* 0x000fe400078e023b */
[----:B------:R-:W-:Y:S01]  /*2530*/  IMAD.IADD R20, R9, 0x1, R58 ;  /* 0x0000000109147824 */ /* 0x000fe200078e023a */
[----:B------:R-:W-:-:S04]  /*2540*/  ISETP.NE.AND P0, PT, R14, 0x2, PT ;  /* 0x000000020e00780c */ /* 0x000fc80003f05270 */
[----:B------:R-:W-:Y:S02]  /*2550*/  SEL R2, RZ, 0x1, P0 ;  /* 0x00000001ff027807 */ /* 0x000fe40000000000 */
[----:B------:R-:W-:Y:S02]  /*2560*/  SEL R14, R14, RZ, P0 ;  /* 0x000000ff0e0e7207 */ /* 0x000fe40000000000 */
[----:B------:R-:W-:Y:S01]  /*2570*/  LOP3.LUT R13, R13, R2, RZ, 0x3c, !PT ;  /* 0x000000020d0d7212 */ /* 0x000fe200078e3cff */
[----:B------:R-:W-:Y:S06]  /*2580*/  @P2 BRA `(.L_x_36) ;  /* 0xfffffff000a02947 */ /* 0x000fec000383ffff */
[----:B------:R-:W-:Y:S01]  /*2590*/  UIADD3 UR4, UPT, UPT, UR4, 0xd0, URZ ;  /* 0x000000d004047890 */ /* 0x000fe2000fffe0ff */
[----:B------:R-:W-:-:S03]  /*25a0*/  SHF.L.U32 R2, R15, 0x1f, RZ ;  /* 0x0000001f0f027819 */ /* 0x000fc600000006ff */
[----:B------:R-:W-:-:S09]  /*25b0*/  ULEA UR5, UR6, UR4, 0x3 ;  /* 0x0000000406057291 */ /* 0x000fd2000f8e18ff */
[----:B------:R-:W1:Y:S02]  /*25c0*/  SYNCS.PHASECHK.TRANS64.TRYWAIT P0, [UR5], R2 ;  /* 0x00000002ff0075a7 */ /* 0x000e640008001105 */
[----:B-1----:R-:W-:Y:S05]  /*25d0*/  @!P0 BRA `(.L_x_37) ;  /* 0x0000005400d48947 */ /* 0x002fea0003800000 */
.L_x_143:
[----:B------:R-:W-:-:S04]  /*25e0*/  UIADD3 UR6, UPT, UPT, UR6, 0x1, URZ ;  /* 0x0000000106067890 */ /* 0x000fc8000fffe0ff */
[----:B------:R-:W-:-:S04]  /*25f0*/  UISETP.NE.AND UP0, UPT, UR6, 0x1a, UPT ;  /* 0x0000001a0600788c */ /* 0x000fc8000bf05270 */
[----:B------:R-:W-:Y:S02]  /*2600*/  USEL UR7, URZ, 0x1, UP0 ;  /* 0x00000001ff077887 */ /* 0x000fe40008000000 */
[----:B------:R-:W-:-:S04]  /*2610*/  USEL UR6, UR6, URZ, UP0 ;  /* 0x000000ff06067287 */ /* 0x000fc80008000000 */
[----:B------:R-:W-:Y:S01]  /*2620*/  ULEA UR5, UR6, UR4, 0x3 ;  /* 0x0000000406057291 */ /* 0x000fe2000f8e18ff */
[----:B-1----:R-:W-:-:S04]  /*2630*/  LOP3.LUT R2, R15, UR7, RZ, 0x3c, !PT ;  /* 0x000000070f027c12 */ /* 0x002fc8000f8e3cff */
[----:B------:R-:W-:-:S04]  /*2640*/  SHF.L.U32 R3, R2, 0x1f, RZ ;  /* 0x0000001f02037819 */ /* 0x000fc800000006ff */
[----:B------:R-:W1:Y:S02]  /*2650*/  SYNCS.PHASECHK.TRANS64.TRYWAIT P0, [UR5], R3 ;  /* 0x00000003ff0075a7 */ /* 0x000e640008001105 */
[----:B-1----:R-:W-:Y:S05]  /*2660*/  @!P0 BRA `(.L_x_38) ;  /* 0x0000005400c88947 */ /* 0x002fea0003800000 */
.L_x_145:
[----:B------:R-:W-:-:S04]  /*2670*/  UIADD3 UR6, UPT, UPT, UR6, 0x1, URZ ;  /* 0x0000000106067890 */ /* 0x000fc8000fffe0ff */
[----:B------:R-:W-:-:S04]  /*2680*/  UISETP.NE.AND UP0, UPT, UR6, 0x1a, UPT ;  /* 0x0000001a0600788c */ /* 0x000fc8000bf05270 */
[----:B------:R-:W-:Y:S02]  /*2690*/  USEL UR7, URZ, 0x1, UP0 ;  /* 0x00000001ff077887 */ /* 0x000fe40008000000 */
[----:B------:R-:W-:-:S04]  /*26a0*/  USEL UR6, UR6, URZ, UP0 ;  /* 0x000000ff06067287 */ /* 0x000fc80008000000 */
[----:B------:R-:W-:Y:S01]  /*26b0*/  ULEA UR5, UR6, UR4, 0x3 ;  /* 0x0000000406057291 */ /* 0x000fe2000f8e18ff */
[----:B------:R-:W-:-:S04]  /*26c0*/  LOP3.LUT R2, R2, UR7, RZ, 0x3c, !PT ;  /* 0x0000000702027c12 */ /* 0x000fc8000f8e3cff */
[----:B-1----:R-:W-:-:S04]  /*26d0*/  SHF.L.U32 R3, R2, 0x1f, RZ ;  /* 0x0000001f02037819 */ /* 0x002fc800000006ff */
[----:B------:R-:W1:Y:S02]  /*26e0*/  SYNCS.PHASECHK.TRANS64.TRYWAIT P0, [UR5], R3 ;  /* 0x00000003ff0075a7 */ /* 0x000e640008001105 */
[----:B-1----:R-:W-:Y:S05]  /*26f0*/  @!P0 BRA `(.L_x_39) ;  /* 0x0000005400bc8947 */ /* 0x002fea0003800000 */
.L_x_147:
        /* <DEDUP_REMOVED lines=9> */
.L_x_149:
        /* <DEDUP_REMOVED lines=9> */
.L_x_151:
        /* <DEDUP_REMOVED lines=9> */
.L_x_153:
        /* <DEDUP_REMOVED lines=9> */
.L_x_155:
        /* <DEDUP_REMOVED lines=9> */
.L_x_157:
        /* <DEDUP_REMOVED lines=9> */
.L_x_159:
        /* <DEDUP_REMOVED lines=9> */
.L_x_161:
        /* <DEDUP_REMOVED lines=9> */
.L_x_163:
        /* <DEDUP_REMOVED lines=9> */
.L_x_165:
        /* <DEDUP_REMOVED lines=9> */
.L_x_167:
        /* <DEDUP_REMOVED lines=9> */
.L_x_169:
        /* <DEDUP_REMOVED lines=9> */
.L_x_171:
        /* <DEDUP_REMOVED lines=9> */
.L_x_173:
        /* <DEDUP_REMOVED lines=9> */
.L_x_175:
        /* <DEDUP_REMOVED lines=9> */
.L_x_177:
        /* <DEDUP_REMOVED lines=9> */
.L_x_179:
        /* <DEDUP_REMOVED lines=9> */
.L_x_181:
        /* <DEDUP_REMOVED lines=9> */
.L_x_183:
        /* <DEDUP_REMOVED lines=9> */
.L_x_185:
        /* <DEDUP_REMOVED lines=9> */
.L_x_187:
        /* <DEDUP_REMOVED lines=9> */
.L_x_189:
        /* <DEDUP_REMOVED lines=9> */
.L_x_191:
[----:B------:R-:W-:-:S04]  /*3360*/  UIADD3 UR6, UPT, UPT, UR6, 0x1, URZ ;  /* 0x0000000106067890 */ /* 0x000fc8000fffe0ff */
[----:B------:R-:W-:-:S04]  /*3370*/  UISETP.NE.AND UP0, UPT, UR6, 0x1a, UPT ;  /* 0x0000001a0600788c */ /* 0x000fc8000bf05270 */
[----:B------:R-:W-:Y:S02]  /*3380*/  USEL UR5, URZ, 0x1, UP0 ;  /* 0x00000001ff057887 */ /* 0x000fe40008000000 */
[----:B------:R-:W-:-:S04]  /*3390*/  USEL UR6, UR6, URZ, UP0 ;  /* 0x000000ff06067287 */ /* 0x000fc80008000000 */
[----:B------:R-:W-:Y:S01]  /*33a0*/  ULEA UR6, UR6, UR4, 0x3 ;  /* 0x0000000406067291 */ /* 0x000fe2000f8e18ff */
[----:B------:R-:W-:-:S04]  /*33b0*/  LOP3.LUT R2, R2, UR5, RZ, 0x3c, !PT ;  /* 0x0000000502027c12 */ /* 0x000fc8000f8e3cff */
[----:B------:R-:W-:Y:S01]  /*33c0*/  SHF.L.U32 R2, R2, 0x1f, RZ ;  /* 0x0000001f02027819 */ /* 0x000fe200000006ff */
[----:B-1--4-:R-:W-:-:S07]  /*33d0*/  IMAD.U32 R0, RZ, RZ, UR6 ;  /* 0x00000006ff007e24 */ /* 0x012fce000f8e00ff */
.L_x_62:
[----:B-1----:R1:W2:Y:S02]  /*33e0*/  SYNCS.PHASECHK.TRANS64.TRYWAIT P0, [R0+URZ], R2 ;  /* 0x00000002000075a7 */ /* 0x0022a400080011ff */
[----:B--2---:R-:W-:Y:S05]  /*33f0*/  @!P0 NANOSLEEP.SYNCS 0x989680 ;  /* 0x009896800000895d */ /* 0x004fea0003900000 */
[----:B------:R-:W2:Y:S02]  /*3400*/  @!P0 SYNCS.PHASECHK.TRANS64 P0, [R0+URZ], R2 ;  /* 0x00000002000085a7 */ /* 0x000ea400080010ff */
[----:B--2---:R-:W-:Y:S05]  /*3410*/  @P0 EXIT ;  /* 0x000000000000094d */ /* 0x004fea0003800000 */
[----:B------:R-:W-:Y:S05]  /*3420*/  BRA `(.L_x_62) ;  /* 0xfffffffc00ec7947 */ /* 0x000fea000383ffff */
.L_x_18:
[----:B------:R-:W-:-:S04]  /*3430*/  UISETP.NE.AND UP1, UPT, UR37, URZ, UPT ;  /* 0x000000ff2500728c */ /* 0x000fc8000bf25270 */
[----:B------:R-:W-:-:S09]  /*3440*/  UISETP.NE.OR UP1, UPT, UR8, 0x1, UP1 ;  /* 0x000000010800788c */ /* 0x000fd20008f25670 */
[----:B------:R-:W-:Y:S05]  /*3450*/  BRA.U UP1, `(.L_x_63) ;  /* 0x0000000501487547 */ /* 0x000fea000b800000 */
[----:B------:R-:W-:Y:S01]  /*3460*/  ISETP.NE.AND P2, PT, R2, RZ, PT ;  /* 0x000000ff0200720c */ /* 0x000fe20003f45270 */
[----:B------:R-:W-:Y:S01]  /*3470*/  IMAD.MOV.U32 R12, RZ, RZ, 0x1 ;  /* 0x00000001ff0c7424 */ /* 0x000fe200078e00ff */
[----:B------:R-:W-:Y:S02]  /*3480*/  CS2R R10, SRZ ;  /* 0x00000000000a7805 */ /* 0x000fe4000001ff00 */
[----:B------:R-:W-:Y:S01]  /*3490*/  CS2R R8, SRZ ;  /* 0x0000000000087805 */ /* 0x000fe2000001ff00 */
[----:B------:R-:W-:Y:S01]  /*34a0*/  UMOV UR4, 0x400 ;  /* 0x0000040000047882 */ /* 0x000fe20000000000 */
[----:B------:R-:W-:Y:S01]  /*34b0*/  UMOV UR6, URZ ;  /* 0x000000ff00067c82 */ /* 0x000fe20008000000 */
[----:B------:R-:W-:-:S12]  /*34c0*/  ULEA UR37, UR37, UR4, 0x18 ;  /* 0x0000000425257291 */ /* 0x000fd8000f8ec0ff */
.L_x_67:
[----:B------:R-:W-:Y:S02]  /*34d0*/  LEA R0, R8, UR37, 0x3 ;  /* 0x0000002508007c11 */ /* 0x000fe4000f8e18ff */
[----:B------:R-:W-:-:S03]  /*34e0*/  SHF.L.U32 R4, R9, 0x1f, RZ ;  /* 0x0000001f09047819 */ /* 0x000fc600000006ff */
[----:B------:R-:W-:Y:S01]  /*34f0*/  VIADD R5, R0, 0x250 ;  /* 0x0000025000057836 */ /* 0x000fe20000000000 */
[----:B------:R-:W1:Y:S02]  /*3500*/  SYNCS.PHASECHK.TRANS64.TRYWAIT P0, [R0+URZ+0x240], R4 ;  /* 0x00024004000075a7 */ /* 0x000e6400080011ff */
[----:B-1----:R-:W-:Y:S05]  /*3510*/  @!P0 BRA `(.L_x_64) ;  /* 0x00000050005c8947 */ /* 0x002fea0003800000 */
.L_x_192:
[----:B------:R-:W-:Y:S01]  /*3520*/  ULEA UR5, UR6, UR37, 0x3 ;  /* 0x0000002506057291 */ /* 0x000fe2000f8e18ff */
[----:B-1----:R-:W-:Y:S01]  /*3530*/  PRMT R0, RZ, 0x654, R5 ;  /* 0x00000654ff007816 */ /* 0x002fe20000000005 */
[----:B------:R-:W-:Y:S01]  /*3540*/  @!P2 IMAD.MOV.U32 R4, RZ, RZ, 0x10 ;  /* 0x00000010ff04a424 */ /* 0x000fe200078e00ff */
[----:B------:R-:W-:Y:S01]  /*3550*/  SHF.L.U32 R5, R12, 0x1f, RZ ;  /* 0x0000001f0c057819 */ /* 0x000fe200000006ff */
[----:B------:R-:W-:Y:S01]  /*3560*/  UIADD3 UR4, UPT, UPT, UR5, 0x1e0, URZ ;  /* 0x000001e005047890 */ /* 0x000fe2000fffe0ff */
[----:B------:R1:W-:Y:S05]  /*3570*/  SYNCS.ARRIVE.TRANS64.RED.A1T0 RZ, [R0+URZ], RZ ;  /* 0x000000ff00ff79a7 */ /* 0x0003ea00081004ff */
[----:B------:R-:W-:Y:S01]  /*3580*/  IMAD.U32 R6, RZ, RZ, UR4 ;  /* 0x00000004ff067e24 */ /* 0x000fe2000f8e00ff */
[----:B------:R-:W2:Y:S04]  /*3590*/  SYNCS.PHASECHK.TRANS64.TRYWAIT P0, [UR5+0x1f0], R5 ;  /* 0x0001f005ff0075a7 */ /* 0x000ea80008001105 */
[----:B------:R-:W-:Y:S01]  /*35a0*/  PRMT R6, R2, 0x654, R6 ;  /* 0x0000065402067816 */ /* 0x000fe20000000006 */
[----:B-12---:R-:W-:Y:S06]  /*35b0*/  @!P0 BRA `(.L_x_65) ;  /* 0x0000005000488947 */ /* 0x006fec0003800000 */
.L_x_194:
[----:B------:R-:W-:Y:S01]  /*35c0*/  ULEA UR4, UR6, UR37, 0x4 ;  /* 0x0000002506047291 */ /* 0x000fe2000f8e20ff */
[----:B------:R-:W-:Y:S01]  /*35d0*/  SEL R3, R6, R3, !P2 ;  /* 0x0000000306037207 */ /* 0x000fe20005000000 */
[----:B------:R-:W-:Y:S01]  /*35e0*/  UIADD3 UR5, UPT, UPT, UR5, 0x1e0, URZ ;  /* 0x000001e005057890 */ /* 0x000fe2000fffe0ff */
[----:B-1----:R-:W-:Y:S01]  /*35f0*/  LEA R0, R11, UR37, 0x3 ;  /* 0x000000250b007c11 */ /* 0x002fe2000f8e18ff */
[----:B------:R-:W-:Y:S01]  /*3600*/  UIADD3 UR4, UPT, UPT, UR4, 0x270, URZ ;  /* 0x0000027004047890 */ /* 0x000fe2000fffe0ff */
[----:B------:R1:W-:Y:S01]  /*3610*/  @!P2 SYNCS.ARRIVE.TRANS64.RED RZ, [R3+URZ], R4 ;  /* 0x0000000403ffa9a7 */ /* 0x0003e200080004ff */
[----:B------:R-:W-:Y:S01]  /*3620*/  UIADD3 UR6, UPT, UPT, UR6, 0x1, URZ ;  /* 0x0000000106067890 */ /* 0x000fe2000fffe0ff */
[----:B------:R-:W-:-:S03]  /*3630*/  VIADD R8, R8, 0x1 ;  /* 0x0000000108087836 */ /* 0x000fc60000000000 */
[----:B------:R-:W-:Y:S02]  /*3640*/  UISETP.NE.AND UP0, UPT, UR6, 0x2, UPT ;  /* 0x000000020600788c */ /* 0x000fe4000bf05270 */
[----:B------:R-:W-:Y:S01]  /*3650*/  ISETP.NE.AND P0, PT, R8, 0x2, PT ;  /* 0x000000020800780c */ /* 0x000fe20003f05270 */
[----:B------:R-:W-:Y:S06]  /*3660*/  UGETNEXTWORKID.BROADCAST [UR4], [UR5] ;  /* 0x00000000040073ca */ /* 0x000fec0008000100 */
[----:B------:R-:W-:Y:S02]  /*3670*/  USEL UR4, URZ, 0x1, UP0 ;  /* 0x00000001ff047887 */ /* 0x000fe40008000000 */
[----:B------:R-:W-:-:S04]  /*3680*/  USEL UR6, UR6, URZ, UP0 ;  /* 0x000000ff06067287 */ /* 0x000fc80008000000 */
[----:B------:R-:W-:Y:S02]  /*3690*/  LOP3.LUT R12, R12, UR4, RZ, 0x3c, !PT ;  /* 0x000000040c0c7c12 */ /* 0x000fe4000f8e3cff */
[----:B-1----:R-:W-:-:S04]  /*36a0*/  SHF.L.U32 R4, R10, 0x1f, RZ ;  /* 0x0000001f0a047819 */ /* 0x002fc800000006ff */
[----:B------:R-:W1:Y:S02]  /*36b0*/  SYNCS.PHASECHK.TRANS64.TRYWAIT P1, [R0+URZ+0x1e0], R4 ;  /* 0x0001e004000075a7 */ /* 0x000e6400080211ff */
[----:B-1----:R-:W-:Y:S05]  /*36c0*/  @!P1 BRA `(.L_x_66) ;  /* 0x00000050001c9947 */ /* 0x002fea0003800000 */
.L_x_195:
[C---:B-1----:R-:W-:Y:S01]  /*36d0*/  LEA R4, R11.reuse, UR37, 0x4 ;  /* 0x000000250b047c11 */ /* 0x042fe2000f8e20ff */
[----:B------:R-:W-:Y:S01]  /*36e0*/  VIADD R0, R0, 0x1f0 ;  /* 0x000001f000007836 */ /* 0x000fe20000000000 */
[----:B------:R-:W-:Y:S01]  /*36f0*/  SEL R8, R8, RZ, P0 ;  /* 0x000000ff08087207 */ /* 0x000fe20000000000 */
[----:B------:R-:W-:-:S03]  /*3700*/  VIADD R11, R11, 0x1 ;  /* 0x000000010b0b7836 */ /* 0x000fc60000000000 */
[----:B------:R-:W1:Y:S01]  /*3710*/  LDS.128 R4, [R4+0x270] ;  /* 0x0002700004047984 */ /* 0x000e620000000c00 */
[----:B------:R-:W-:Y:S02]  /*3720*/  PRMT R0, RZ, 0x654, R0 ;  /* 0x00000654ff007816 */ /* 0x000fe40000000000 */
[C---:B------:R-:W-:Y:S01]  /*3730*/  ISETP.NE.AND P1, PT, R11.reuse, 0x2, PT ;  /* 0x000000020b00780c */ /* 0x040fe20003f25270 */
[----:B------:R-:W-:Y:S01]  /*3740*/  @!PT LDS RZ, [RZ] ;  /* 0x00000000fffff984 */ /* 0x000fe20000000800 */
[----:B------:R-:W-:Y:S01]  /*3750*/  @!PT LDS RZ, [RZ] ;  /* 0x00000000fffff984 */ /* 0x000fe20000000800 */
[----:B------:R-:W-:Y:S01]  /*3760*/  @!PT LDS RZ, [RZ] ;  /* 0x00000000fffff984 */ /* 0x000fe20000000800 */
[----:B------:R-:W-:Y:S01]  /*3770*/  @!PT LDS RZ, [RZ] ;  /* 0x00000000fffff984 */ /* 0x000fe20000000800 */
[----:B------:R2:W-:Y:S06]  /*3780*/  MEMBAR.ALL.CTA ;  /* 0x0000000000007992 */ /* 0x0005ec0000008000 */
[----:B--2---:R-:W2:Y:S01]  /*3790*/  FENCE.VIEW.ASYNC.S ;  /* 0x00000000000073c6 */ /* 0x004ea20000000000 */
[----:B------:R-:W-:Y:S01]  /*37a0*/  SEL R11, R11, RZ, P1 ;  /* 0x000000ff0b0b7207 */ /* 0x000fe20000800000 */
[----:B--2---:R2:W-:Y:S01]  /*37b0*/  SYNCS.ARRIVE.TRANS64.RED.A1T0 RZ, [R0+URZ], RZ ;  /* 0x000000ff00ff79a7 */ /* 0x0045e200081004ff */
[----:B-1----:R-:W-:-:S02]  /*37c0*/  LOP3.LUT P3, RZ, R6, 0x1, RZ, 0xc0, !PT ;  /* 0x0000000106ff7812 */ /* 0x002fc4000786c0ff */
[----:B------:R-:W-:-:S04]  /*37d0*/  SEL R4, RZ, 0x1, P1 ;  /* 0x00000001ff047807 */ /* 0x000fc80000800000 */
[----:B------:R-:W-:Y:S02]  /*37e0*/  LOP3.LUT R10, R10, R4, RZ, 0x3c, !PT ;  /* 0x000000040a0a7212 */ /* 0x000fe400078e3cff */
[----:B--2---:R-:W-:-:S04]  /*37f0*/  SEL R0, RZ, 0x1, P0 ;  /* 0x00000001ff007807 */ /* 0x004fc80000000000 */
[----:B------:R-:W-:Y:S01]  /*3800*/  LOP3.LUT R9, R9, R0, RZ, 0x3c, !PT ;  /* 0x0000000009097212 */ /* 0x000fe200078e3cff */
[----:B------:R-:W-:Y:S06]  /*3810*/  @P3 BRA `(.L_x_67) ;  /* 0xfffffffc002c3947 */ /* 0x000fec000383ffff */
[----:B------:R-:W-:Y:S01]  /*3820*/  ULEA UR5, UR6, UR37, 0x3 ;  /* 0x0000002506057291 */ /* 0x000fe2000f8e18ff */
[----:B------:R-:W-:-:S08]  /*3830*/  SHF.L.U32 R2, R12, 0x1f, RZ ;  /* 0x0000001f0c027819 */ /* 0x000fd000000006ff */
[----:B------:R-:W1:Y:S02]  /*3840*/  SYNCS.PHASECHK.TRANS64 P0, [UR5+0x1f0], R2 ;  /* 0x0001f002ff0075a7 */ /* 0x000e640008001005 */
[----:B-1----:R-:W-:Y:S05]  /*3850*/  @P0 BRA `(.L_x_68) ;  /* 0x0000000000080947 */ /* 0x002fea0003800000 */
[----:B------:R-:W1:Y:S02]  /*3860*/  SYNCS.PHASECHK.TRANS64.TRYWAIT P0, [UR5+0x1f0], R2 ;  /* 0x0001f002ff0075a7 */ /* 0x000e640008001105 */
[----:B-1----:R-:W-:Y:S05]  /*3870*/  @!P0 BRA `(.L_x_69) ;  /* 0x0000004c00c48947 */ /* 0x002fea0003800000 */
.L_x_68:
[----:B------:R-:W-:-:S04]  /*3880*/  UIADD3 UR4, UPT, UPT, UR6, 0x1, URZ ;  /* 0x0000000106047890 */ /* 0x000fc8000fffe0ff */
[----:B------:R-:W-:-:S04]  /*3890*/  UISETP.NE.AND UP0, UPT, UR4, 0x2, UPT ;  /* 0x000000020400788c */ /* 0x000fc8000bf05270 */
[----:B------:R-:W-:Y:S02]  /*38a0*/  USEL UR7, URZ, 0x1, UP0 ;  /* 0x00000001ff077887 */ /* 0x000fe40008000000 */
[----:B------:R-:W-:-:S04]  /*38b0*/  USEL UR4, UR4, URZ, UP0 ;  /* 0x000000ff04047287 */ /* 0x000fc80008000000 */
[----:B------:R-:W-:Y:S01]  /*38c0*/  ULEA UR4, UR4, UR37, 0x3 ;  /* 0x0000002504047291 */ /* 0x000fe2000f8e18ff */
[----:B-1----:R-:W-:-:S04]  /*38d0*/  LOP3.LUT R2, R12, UR7, RZ, 0x3c, !PT ;  /* 0x000000070c027c12 */ /* 0x002fc8000f8e3cff */
[----:B------:R-:W-:-:S04]  /*38e0*/  SHF.L.U32 R0, R2, 0x1f, RZ ;  /* 0x0000001f02007819 */ /* 0x000fc800000006ff */
[----:B------:R-:W1:Y:S02]  /*38f0*/  SYNCS.PHASECHK.TRANS64 P0, [UR4+0x1f0], R0 ;  /* 0x0001f000ff0075a7 */ /* 0x000e640008001004 */
[----:B-1----:R-:W-:Y:S05]  /*3900*/  @P0 EXIT ;  /* 0x000000000000094d */ /* 0x002fea0003800000 */
[----:B------:R-:W-:Y:S02]  /*3910*/  SHF.L.U32 R2, R2, 0x1f, RZ ;  /* 0x0000001f02027819 */ /* 0x000fe400000006ff */
[----:B------:R-:W-:-:S07]  /*3920*/  MOV R0, UR4 ;  /* 0x0000000400007c02 */ /* 0x000fce0008000f00 */
.L_x_70:
[----:B-1----:R1:W2:Y:S02]  /*3930*/  SYNCS.PHASECHK.TRANS64.TRYWAIT P0, [R0+URZ+0x1f0], R2 ;  /* 0x0001f002000075a7 */ /* 0x0022a400080011ff */
[----:B--2---:R-:W-:Y:S05]  /*3940*/  @!P0 NANOSLEEP.SYNCS 0x989680 ;  /* 0x009896800000895d */ /* 0x004fea0003900000 */
[----:B------:R-:W2:Y:S02]  /*3950*/  @!P0 SYNCS.PHASECHK.TRANS64 P0, [R0+URZ+0x1f0], R2 ;  /* 0x0001f002000085a7 */ /* 0x000ea400080010ff */
[----:B--2---:R-:W-:Y:S05]  /*3960*/  @P0 EXIT ;  /* 0x000000000000094d */ /* 0x004fea0003800000 */
[----:B------:R-:W-:Y:S05]  /*3970*/  BRA `(.L_x_70) ;  /* 0xfffffffc00ec7947 */ /* 0x000fea000383ffff */
.L_x_63:
[----:B------:R-:W-:-:S09]  /*3980*/  UISETP.NE.AND UP1, UPT, UR8, URZ, UPT ;  /* 0x000000ff0800728c */ /* 0x000fd2000bf25270 */
[----:B------:R-:W-:Y:S05]  /*3990*/  BRA.U UP1, `(.L_x_71) ;  /* 0x0000000d01947547 */ /* 0x000fea000b800000 */
[----:B------:R-:W-:Y:S01]  /*39a0*/  UMOV UR4, 0x40 ;  /* 0x0000004000047882 */ /* 0x000fe20000000000 */
[----:B------:R-:W-:Y:S01]  /*39b0*/  NOP ;  /* 0x0000000000007918 */ /* 0x000fe20000000000 */
[----:B------:R-:W-:Y:S01]  /*39c0*/  ULEA UR4, UR37, UR4, 0x18 ;  /* 0x0000000425047291 */ /* 0x000fe2000f8ec0ff */
[----:B------:R-:W-:Y:S02]  /*39d0*/  UMOV UR5, 0x400 ;  /* 0x0000040000057882 */ /* 0x000fe40000000000 */
[----:B------:R-:W-:-:S06]  /*39e0*/  ULEA UR37, UR37, UR5, 0x18 ;  /* 0x0000000525257291 */ /* 0x000fcc000f8ec0ff */
[----:B------:R-:W1:Y:S02]  /*39f0*/  LDS.U8 R0, [UR4+0x1c] ;  /* 0x00001c04ff007984 */ /* 0x000e640008000000 */
[----:B-1----:R-:W-:-:S13]  /*3a00*/  ISETP.NE.AND P0, PT, R0, RZ, PT ;  /* 0x000000ff0000720c */ /* 0x002fda0003f05270 */
[----:B------:R-:W-:Y:S05]  /*3a10*/  @P0 BRA `(.L_x_72) ;  /* 0x0000000000580947 */ /* 0x000fea0003800000 */
[----:B------:R-:W-:-:S13]  /*3a20*/  ELECT P0, URZ, PT ;  /* 0x0000000000ff782f */ /* 0x000fda0003800000 */
[----:B------:R-:W-:Y:S05]  /*3a30*/  @!P0 BRA `(.L_x_73) ;  /* 0x0000000000608947 */ /* 0x000fea0003800000 */
[----:B------:R-:W-:Y:S01]  /*3a40*/  UMOV UR5, 0x10 ;  /* 0x0000001000057882 */ /* 0x000fe20000000000 */
[----:B------:R-:W-:Y:S01]  /*3a50*/  HFMA2 R0, -RZ, RZ, 0, 5.9604644775390625e-08 ;  /* 0x00000001ff007431 */ /* 0x000fe200000001ff */
[----:B------:R-:W-:-:S03]  /*3a60*/  MOV R2, 0xffff ;  /* 0x0000ffff00027802 */ /* 0x000fc60000000f00 */
[----:B------:R-:W-:Y:S04]  /*3a70*/  DEPBAR.LE SB1, 0x36 ;  /* 0x00009d800000791a */ /* 0x000fe80000000000 */
[----:B------:R-:W1:Y:S02]  /*3a80*/  UTCATOMSWS.FIND_AND_SET.ALIGN UP0, UR5, UR5 ;  /* 0x00000005000575e3 */ /* 0x000e640008000800 */
[----:B-1----:R-:W-:Y:S01]  /*3a90*/  MOV R3, UR5 ;  /* 0x0000000500037c02 */ /* 0x002fe20008000f00 */
[----:B------:R-:W-:Y:S06]  /*3aa0*/  BRA.U UP0, `(.L_x_74) ;  /* 0x0000000100187547 */ /* 0x000fec000b800000 */
.L_x_75:
[----:B------:R-:W-:Y:S05]  /*3ab0*/  NANOSLEEP 0x64 ;  /* 0x000000640000795d */ /* 0x000fea0003800000 */
[----:B------:R-:W-:-:S05]  /*3ac0*/  UMOV UR5, 0x10 ;  /* 0x0000001000057882 */ /* 0x000fca0000000000 */
[----:B------:R-:W-:Y:S04]  /*3ad0*/  DEPBAR.LE SB1, 0x36 ;  /* 0x00009d800000791a */ /* 0x000fe80000000000 */
[----:B------:R-:W1:Y:S02]  /*3ae0*/  UTCATOMSWS.FIND_AND_SET.ALIGN UP0, UR5, UR5 ;  /* 0x00000005000575e3 */ /* 0x000e640008000800 */
[----:B-1----:R-:W-:Y:S01]  /*3af0*/  MOV R3, UR5 ;  /* 0x0000000500037c02 */ /* 0x002fe20008000f00 */
[----:B------:R-:W-:Y:S05]  /*3b00*/  BRA.U !UP0, `(.L_x_75) ;  /* 0xfffffffd08e87547 */ /* 0x000fea000b83ffff */
.L_x_74:
[-C--:B------:R-:W-:Y:S02]  /*3b10*/  SHF.L.U32 R2, R2, R3.reuse, RZ ;  /* 0x0000000302027219 */ /* 0x080fe400000006ff */
[----:B------:R-:W-:Y:S01]  /*3b20*/  SHF.L.U32 R0, R0, R3, RZ ;  /* 0x0000000300007219 */ /* 0x000fe200000006ff */
[----:B------:R-:W-:Y:S02]  /*3b30*/  IMAD.SHL.U32 R3, R3, 0x20, RZ ;  /* 0x0000002003037824 */ /* 0x000fe400078e00ff */
[----:B------:R1:W-:Y:S04]  /*3b40*/  ATOMS.OR RZ, [UR4+0x14], R2 ;  /* 0x00001402ffff798c */ /* 0x0003e8000b000004 */
[----:B------:R1:W-:Y:S04]  /*3b50*/  ATOMS.OR RZ, [UR4+0x18], R0 ;  /* 0x00001800ffff798c */ /* 0x0003e8000b000004 */
[----:B------:R1:W-:Y:S01]  /*3b60*/  STS [UR37+0x290], R3 ;  /* 0x00029003ff007988 */ /* 0x0003e20008000825 */
[----:B------:R-:W-:Y:S05]  /*3b70*/  BRA `(.L_x_73) ;  /* 0x0000000000107947 */ /* 0x000fea0003800000 */
.L_x_72:
[----:B------:R-:W-:Y:S02]  /*3b80*/  MOV R0, 0xffffffff ;  /* 0xffffffff00007802 */ /* 0x000fe40000000f00 */
[----:B------:R-:W-:-:S03]  /*3b90*/  MOV R2, 0x3bc0 ;  /* 0x00003bc000027802 */ /* 0x000fc60000000f00 */
[----:B------:R1:W-:Y:S04]  /*3ba0*/  STS [UR37+0x290], R0 ;  /* 0x00029000ff007988 */ /* 0x0003e80008000825 */
[----:B-1-3-5:R-:W-:Y:S05]  /*3bb0*/  CALL.REL.NOINC `($__internal_1_$__cuda_sm10x_tcgen05_guardrail_trap_phase_invalid_during_alloc) ;  /* 0x0000005000987944 */ /* 0x02afea0003c00000 */
.L_x_73:
[----:B------:R-:W-:Y:S05]  /*3bc0*/  WARPSYNC.ALL ;  /* 0x0000000000007948 */ /* 0x000fea0003800000 */
[----:B------:R-:W2:Y:S01]  /*3bd0*/  S2UR UR6, SR_CgaCtaId ;  /* 0x00000000000679c3 */ /* 0x000ea20000008800 */
[----:B------:R-:W-:Y:S01]  /*3be0*/  UMOV UR4, 0x400 ;  /* 0x0000040000047882 */ /* 0x000fe20000000000 */
[----:B------:R-:W-:-:S06]  /*3bf0*/  NOP ;  /* 0x0000000000007918 */ /* 0x000fcc0000000000 */
[----:B------:R-:W-:Y:S06]  /*3c00*/  BAR.ARV 0x6, 0xa0 ;  /* 0x0182800000007b1d */ /* 0x000fec0000002000 */
[----:B------:R-:W4:Y:S01]  /*3c10*/  LDCU UR7, c[0x0][0x38c] ;  /* 0x00007180ff0777ac */ /* 0x000f220008000800 */
[----:B------:R-:W-:Y:S01]  /*3c20*/  IMAD.MOV.U32 R11, RZ, RZ, 0x1 ;  /* 0x00000001ff0b7424 */ /* 0x000fe200078e00ff */
[----:B------:R-:W-:Y:S01]  /*3c30*/  CS2R R8, SRZ ;  /* 0x0000000000087805 */ /* 0x000fe2000001ff00 */
[----:B------:R-:W-:Y:S01]  /*3c40*/  IMAD.MOV.U32 R10, RZ, RZ, RZ ;  /* 0x000000ffff0a7224 */ /* 0x000fe200078e00ff */
[----:B------:R-:W-:Y:S01]  /*3c50*/  UMOV UR18, URZ ;  /* 0x000000ff00127c82 */ /* 0x000fe20008000000 */
[----:B------:R-:W-:Y:S01]  /*3c60*/  UMOV UR17, URZ ;  /* 0x000000ff00117c82 */ /* 0x000fe20008000000 */
[----:B------:R-:W-:Y:S01]  /*3c70*/  UMOV UR22, 0x0 ;  /* 0x0000000000167882 */ /* 0x000fe20000000000 */
[----:B------:R-:W-:Y:S01]  /*3c80*/  UMOV UR23, 0x4100010 ;  /* 0x0410001000177882 */ /* 0x000fe20000000000 */
[----:B------:R-:W-:Y:S01]  /*3c90*/  UMOV UR20, 0x0 ;  /* 0x0000000000147882 */ /* 0x000fe20000000000 */
[----:B------:R-:W-:Y:S01]  /*3ca0*/  UMOV UR21, 0x4100010 ;  /* 0x0410001000157882 */ /* 0x000fe20000000000 */
[----:B--2---:R-:W-:Y:S01]  /*3cb0*/  ULEA UR6, UR6, UR4, 0x18 ;  /* 0x0000000406067291 */ /* 0x004fe2000f8ec0ff */
[----:B------:R-:W2:Y:S03]  /*3cc0*/  LDCU UR4, c[0x0][0x38c] ;  /* 0x00007180ff0477ac */ /* 0x000ea60008000800 */
[----:B------:R-:W-:-:S02]  /*3cd0*/  UIADD3 UR11, UPT, UPT, UR6, 0x3600, URZ ;  /* 0x00003600060b7890 */ /* 0x000fc4000fffe0ff */
[----:B----4-:R-:W-:-:S03]  /*3ce0*/  UIADD3 UR7, UPT, UPT, UR7, 0x1f, URZ ;  /* 0x0000001f07077890 */ /* 0x010fc6000fffe0ff */
[----:B-1----:R-:W1:Y:S01]  /*3cf0*/  LDS R0, [UR6+0x290] ;  /* 0x00029006ff007984 */ /* 0x002e620008000800 */
[----:B------:R-:W-:Y:S02]  /*3d00*/  UIADD3 UR12, UPT, UPT, UR6, 0x1d600, URZ ;  /* 0x0001d600060c7890 */ /* 0x000fe4000fffe0ff */
[----:B------:R-:W-:Y:S02]  /*3d10*/  USHF.R.S32.HI UR5, URZ, 0x1f, UR7 ;  /* 0x0000001fff057899 */ /* 0x000fe40008011407 */
[----:B------:R-:W-:Y:S02]  /*3d20*/  USHF.R.U32.HI UR11, URZ, 0x4, UR11 ;  /* 0x00000004ff0b7899 */ /* 0x000fe4000801160b */
[----:B------:R-:W-:Y:S02]  /*3d30*/  ULEA.HI UR5, UR5, UR7, URZ, 0x5 ;  /* 0x0000000705057291 */ /* 0x000fe4000f8f28ff */
[----:B------:R-:W-:Y:S02]  /*3d40*/  USHF.R.U32.HI UR12, URZ, 0x4, UR12 ;  /* 0x00000004ff0c7899 */ /* 0x000fe4000801160c */
[----:B------:R-:W-:-:S02]  /*3d50*/  USHF.R.S32.HI UR5, URZ, 0x5, UR5 ;  /* 0x00000005ff057899 */ /* 0x000fc40008011405 */
[----:B------:R-:W-:Y:S02]  /*3d60*/  ULOP3.LUT UR11, UR11, 0x3fff, URZ, 0xc0, !UPT ;  /* 0x00003fff0b0b7892 */ /* 0x000fe4000f8ec0ff */
[----:B------:R-:W-:Y:S02]  /*3d70*/  UISETP.LT.AND UP0, UPT, UR5, 0x1, UPT ;  /* 0x000000010500788c */ /* 0x000fe4000bf01270 */
[----:B------:R-:W-:Y:S02]  /*3d80*/  ULOP3.LUT UR12, UR12, 0x3fff, URZ, 0xc0, !UPT ;  /* 0x00003fff0c0c7892 */ /* 0x000fe4000f8ec0ff */
[----:B------:R-:W-:Y:S02]  /*3d90*/  USEL UR10, UR5, 0x1, !UP0 ;  /* 0x00000001050a7887 */ /* 0x000fe4000c000000 */
[----:B------:R-:W-:Y:S02]  /*3da0*/  ULOP3.LUT UR11, UR11, 0x10000, URZ, 0xfc, !UPT ;  /* 0x000100000b0b7892 */ /* 0x000fe4000f8efcff */
[----:B------:R-:W-:-:S02]  /*3db0*/  ULOP3.LUT UR12, UR12, 0x10000, URZ, 0xfc, !UPT ;  /* 0x000100000c0c7892 */ /* 0x000fc4000f8efcff */
[----:B------:R-:W-:Y:S02]  /*3dc0*/  UIADD3 UR10, UPT, UPT, -UR10, URZ, URZ ;  /* 0x000000ff0a0a7290 */ /* 0x000fe4000fffe1ff */
[----:B--2---:R-:W-:Y:S01]  /*3dd0*/  UISETP.GE.AND UP3, UPT, UR4, 0x1, UPT ;  /* 0x000000010400788c */ /* 0x004fe2000bf66270 */
[----:B-1----:R-:W-:-:S15]  /*3de0*/  R2UR UR19, R0 ;  /* 0x00000000001372ca */ /* 0x002fde00000e0000 */
.L_x_82:
[----:B------:R-:W-:Y:S02]  /*3df0*/  LEA R0, R10, UR6, 0x3 ;  /* 0x000000060a007c11 */ /* 0x000fe4000f8e18ff */
[----:B------:R-:W-:Y:S02]  /*3e00*/  SHF.L.U32 R2, R9, 0x1f, RZ ;  /* 0x0000001f09027819 */ /* 0x000fe400000006ff */
[----:B------:R-:W-:Y:S01]  /*3e10*/  PLOP3.LUT P0, PT, PT, PT, UP3, 0x80, 0x8 ;  /* 0x000000000008781c */ /* 0x000fe20003f0f038 */
[----:B------:R-:W-:Y:S01]  /*3e20*/  VIADD R3, R0, 0x1f0 ;  /* 0x000001f000037836 */ /* 0x000fe20000000000 */
[----:B-1----:R-:W1:Y:S02]  /*3e30*/  SYNCS.PHASECHK.TRANS64.TRYWAIT P1, [R0+URZ+0x1e0], R2 ;  /* 0x0001e002000075a7 */ /* 0x002e6400080211ff */
[----:B-1--4-:R-:W-:Y:S09]  /*3e40*/  @!P1 BRA `(.L_x_76) ;  /* 0x0000004800689947 */ /* 0x012ff20003800000 */
.L_x_197:
[----:B------:R-:W-:Y:S01]  /*3e50*/  LEA R4, R10, UR6, 0x4 ;  /* 0x000000060a047c11 */ /* 0x000fe2000f8e20ff */
[----:B------:R-:W-:Y:S01]  /*3e60*/  @UP3 ULEA UR4, UR17, UR6, 0x3 ;  /* 0x0000000611043291 */ /* 0x000fe2000f8e18ff */
[----:B------:R-:W-:Y:S01]  /*3e70*/  PLOP3.LUT P2, PT, PT, PT, PT, 0x80, 0x8 ;  /* 0x000000000008781c */ /* 0x000fe20003f4f070 */
[----:B------:R-:W-:Y:S01]  /*3e80*/  ULEA UR8, UR18, UR6, 0x3 ;  /* 0x0000000612087291 */ /* 0x000fe2000f8e18ff */
[----:B------:R-:W-:Y:S02]  /*3e90*/  PRMT R3, RZ, 0x654, R3 ;  /* 0x00000654ff037816 */ /* 0x000fe40000000003 */
[----:B------:R-:W2:Y:S01]  /*3ea0*/  LDS.128 R4, [R4+0x270] ;  /* 0x0002700004047984 */ /* 0x000ea20000000c00 */
[----:B-1----:R-:W-:Y:S02]  /*3eb0*/  @P0 SHF.L.U32 R2, R8, 0x1f, RZ ;  /* 0x0000001f08020819 */ /* 0x002fe400000006ff */
[----:B------:R-:W-:Y:S01]  /*3ec0*/  SHF.L.U32 R0, R11, 0x1f, RZ ;  /* 0x0000001f0b007819 */ /* 0x000fe200000006ff */
[----:B------:R-:W-:Y:S01]  /*3ed0*/  @!PT LDS RZ, [RZ] ;  /* 0x00000000fffff984 */ /* 0x000fe20000000800 */
[----:B------:R-:W-:Y:S01]  /*3ee0*/  @!PT LDS RZ, [RZ] ;  /* 0x00000000fffff984 */ /* 0x000fe20000000800 */
[----:B------:R-:W-:Y:S01]  /*3ef0*/  @!PT LDS RZ, [RZ] ;  /* 0x00000000fffff984 */ /* 0x000fe20000000800 */
[----:B------:R-:W-:Y:S01]  /*3f00*/  @!PT LDS RZ, [RZ] ;  /* 0x00000000fffff984 */ /* 0x000fe20000000800 */
[----:B------:R1:W-:Y:S06]  /*3f10*/  MEMBAR.ALL.CTA ;  /* 0x0000000000007992 */ /* 0x0003ec0000008000 */
[----:B-1----:R-:W1:Y:S02]  /*3f20*/  FENCE.VIEW.ASYNC.S ;  /* 0x00000000000073c6 */ /* 0x002e640000000000 */
[----:B-1----:R1:W-:Y:S01]  /*3f30*/  SYNCS.ARRIVE.TRANS64.RED.A1T0 RZ, [R3+URZ], RZ ;  /* 0x000000ff03ff79a7 */ /* 0x0023e200081004ff */
[----:B------:R1:W4:Y:S01]  /*3f40*/  @P0 SYNCS.PHASECHK.TRANS64.TRYWAIT P2, [UR4], R2 ;  /* 0x00000002ff0005a7 */ /* 0x0003220008041104 */
[----:B------:R-:W-:Y:S01]  /*3f50*/  ULEA.HI UR4, UR18, UR18, URZ, 0x1 ;  /* 0x0000001212047291 */ /* 0x000fe2000f8f08ff */
[----:B--2---:R-:W-:-:S03]  /*3f60*/  LOP3.LUT P1, RZ, R6, 0x1, RZ, 0xc0, !PT ;  /* 0x0000000106ff7812 */ /* 0x004fc6000782c0ff */
[----:B------:R-:W-:Y:S02]  /*3f70*/  USHF.L.U32 UR9, UR4, 0x5, URZ ;  /* 0x0000000504097899 */ /* 0x000fe400080006ff */
[----:B------:R-:W-:Y:S02]  /*3f80*/  ULOP3.LUT UR4, UR4, 0xffe, URZ, 0xc0, !UPT ;  /* 0x00000ffe04047892 */ /* 0x000fe4000f8ec0ff */
[----:B------:R-:W-:Y:S02]  /*3f90*/  ULOP3.LUT UR9, UR9, 0xffffffc0, URZ, 0xc0, !UPT ;  /* 0xffffffc009097892 */ /* 0x000fe4000f8ec0ff */
[----:B------:R-:W-:Y:S02]  /*3fa0*/  UIADD3 UR4, UPT, UPT, -UR4, UR18, URZ ;  /* 0x0000001204047290 */ /* 0x000fe4000fffe1ff */
[----:B------:R-:W-:Y:S01]  /*3fb0*/  UIADD3 UR9, UPT, UPT, UR19, UR9, URZ ;  /* 0x0000000913097290 */ /* 0x000fe2000fffe0ff */
[----:B------:R-:W2:Y:S03]  /*3fc0*/  SYNCS.PHASECHK.TRANS64.TRYWAIT P0, [UR8+0x220], R0 ;  /* 0x00022000ff0075a7 */ /* 0x000ea60008001108 */
[----:B------:R-:W-:Y:S01]  /*3fd0*/  ULEA UR9, UR4, UR9, 0x14 ;  /* 0x0000000904097291 */ /* 0x000fe2000f8ea0ff */
[----:B-12-4-:R-:W-:Y:S11]  /*3fe0*/  @!P0 BRA `(.L_x_77) ;  /* 0x0000004800148947 */ /* 0x016ff60003800000 */
.L_x_199:
[----:B------:R-:W-:Y:S01]  /*3ff0*/  IADD3 R10, PT, PT, R10, 0x1, RZ ;  /* 0x000000010a0a7810 */ /* 0x000fe20007ffe0ff */
[----:B------:R-:W-:Y:S06]  /*4000*/  BRA.U !UP3, `(.L_x_78) ;  /* 0x000000010b987547 */ /* 0x000fec000b800000 */
[----:B------:R-:W-:Y:S01]  /*4010*/  UPLOP3.LUT UP4, UPT, UPT, UPT, UPT, 0x40, 0x4 ;  /* 0x000000000004789c */ /* 0x000fe20003f8e870 */
[----:B------:R-:W-:Y:S01]  /*4020*/  UMOV UR16, UR10 ;  /* 0x0000000a00107c82 */ /* 0x000fe20008000000 */
[----:B------:R-:W-:Y:S01]  /*4030*/  UMOV UR15, UR5 ;  /* 0x00000005000f7c82 */ /* 0x000fe20008000000 */
[----:B------:R-:W-:-:S08]  /*4040*/  UMOV UR14, UR17 ;  /* 0x00000011000e7c82 */ /* 0x000fd00008000000 */
.L_x_81:
[----:B------:R-:W-:Y:S02]  /*4050*/  UIADD3 UR16, UPT, UPT, UR16, 0x1, URZ ;  /* 0x0000000110107890 */ /* 0x000fe4000fffe0ff */
[----:B--2---:R-:W-:Y:S02]  /*4060*/  ULEA UR7, UR14, UR6, 0x3 ;  /* 0x000000060e077291 */ /* 0x004fe4000f8e18ff */
[----:B------:R-:W-:Y:S01]  /*4070*/  UISETP.NE.AND UP0, UPT, UR16, URZ, UPT ;  /* 0x000000ff1000728c */ /* 0x000fe2000bf05270 */
[----:B----4-:R-:W-:Y:S10]  /*4080*/  @P2 BRA `(.L_x_79) ;  /* 0x00000000000c2947 */ /* 0x010ff40003800000 */
[----:B-1----:R-:W-:Y:S04]  /*4090*/  SHF.L.U32 R2, R8, 0x1f, RZ ;  /* 0x0000001f08027819 */ /* 0x002fe800000006ff */
[----:B------:R-:W1:Y:S02]  /*40a0*/  SYNCS.PHASECHK.TRANS64.TRYWAIT P0, [UR7], R2 ;  /* 0x00000002ff0075a7 */ /* 0x000e640008001107 */
[----:B-1----:R-:W-:Y:S05]  /*40b0*/  @!P0 BRA `(.L_x_80) ;  /* 0x0000004400f88947 */ /* 0x002fea0003800000 */
.L_x_79:
[----:B------:R-:W-:Y:S01]  /*40c0*/  UISETP.NE.AND UP1, UPT, UR15, 0x1, UPT ;  /* 0x000000010f00788c */ /* 0x000fe2000bf25270 */
[----:B------:R-:W-:Y:S01]  /*40d0*/  PLOP3.LUT P2, PT, PT, PT, PT, 0x80, 0x8 ;  /* 0x000000000008781c */ /* 0x000fe20003f4f070 */
[----:B------:R-:W-:Y:S02]  /*40e0*/  UIADD3 UR17, UPT, UPT, UR14, 0x1, URZ ;  /* 0x000000010e117890 */ /* 0x000fe4000fffe0ff */
[----:B------:R-:W-:Y:S02]  /*40f0*/  ULEA UR24, UR14, UR12, 0x8 ;  /* 0x0000000c0e187291 */ /* 0x000fe4000f8e40ff */
[----:B------:R-:W-:Y:S01]  /*4100*/  UISETP.NE.AND UP2, UPT, UR17, 0x1a, UPT ;  /* 0x0000001a1100788c */ /* 0x000fe2000bf45270 */
[----:B------:R-:W-:Y:S01]  /*4110*/  PLOP3.LUT P0, PT, PT, PT, UP1, 0x80, 0x8 ;  /* 0x000000000008781c */ /* 0x000fe20003f0f018 */
[----:B------:R-:W-:Y:S02]  /*4120*/  ULEA UR26, UR14, UR11, 0x8 ;  /* 0x0000000b0e1a7291 */ /* 0x000fe4000f8e40ff */
[----:B------:R-:W-:Y:S02]  /*4130*/  USEL UR13, URZ, 0x1, UP2 ;  /* 0x00000001ff0d7887 */ /* 0x000fe40009000000 */
[----:B------:R-:W-:Y:S02]  /*4140*/  USEL UR17, UR17, URZ, UP2 ;  /* 0x000000ff11117287 */ /* 0x000fe40009000000 */
[----:B------:R-:W-:Y:S02]  /*4150*/  UIADD3 UR30, UPT, UPT, UR24, 0x2, URZ ;  /* 0x00000002181e7890 */ /* 0x000fe4000fffe0ff */
[----:B------:R-:W-:Y:S01]  /*4160*/  @UP1 ULEA UR4, UR17, UR6, 0x3 ;  /* 0x0000000611041291 */ /* 0x000fe2000f8e18ff */
[----:B------:R-:W-:Y:S01]  /*4170*/  LOP3.LUT R8, R8, UR13, RZ, 0x3c, !PT ;  /* 0x0000000d08087c12 */ /* 0x000fe2000f8e3cff */
[----:B------:R-:W-:Y:S02]  /*4180*/  UIADD3 UR28, UPT, UPT, UR26, 0x2, URZ ;  /* 0x000000021a1c7890 */ /* 0x000fe4000fffe0ff */
[----:B------:R-:W-:Y:S01]  /*4190*/  UIADD3 UR7, UPT, UPT, UR7, 0xd0, URZ ;  /* 0x000000d007077890 */ /* 0x000fe2000fffe0ff */
[----:B-1----:R-:W-:Y:S01]  /*41a0*/  @P0 SHF.L.U32 R0, R8, 0x1f, RZ ;  /* 0x0000001f08000819 */ /* 0x002fe200000006ff */
[----:B------:R-:W-:Y:S01]  /*41b0*/  UMOV UR25, 0x80004020 ;  /* 0x8000402000197882 */ /* 0x000fe20000000000 */
[----:B------:R-:W-:Y:S01]  /*41c0*/  UMOV UR27, 0x80004020 ;  /* 0x80004020001b7882 */ /* 0x000fe20000000000 */
[----:B------:R-:W-:Y:S01]  /*41d0*/  UMOV UR31, 0x80004020 ;  /* 0x80004020001f7882 */ /* 0x000fe20000000000 */
[----:B------:R2:W4:Y:S01]  /*41e0*/  @P0 SYNCS.PHASECHK.TRANS64.TRYWAIT P2, [UR4], R0 ;  /* 0x00000000ff0005a7 */ /* 0x0005220008041104 */
[----:B------:R-:W-:Y:S01]  /*41f0*/  UIADD3 UR15, UPT, UPT, UR15, -0x1, URZ ;  /* 0xffffffff0f0f7890 */ /* 0x000fe2000fffe0ff */
[----:B------:R2:W-:Y:S01]  /*4200*/  UTCHMMA gdesc[UR26], gdesc[UR24], tmem[UR9], tmem[UR22], idesc[UR23], UP4 ;  /* 0x00ff16181a0075ea */ /* 0x0005e2000a000009 */
[----:B------:R-:W-:Y:S01]  /*4210*/  UPLOP3.LUT UP4, UPT, UPT, UPT, UPT, 0x80, 0x8 ;  /* 0x000000000008789c */ /* 0x000fe20003f8f070 */
[----:B------:R-:W-:Y:S01]  /*4220*/  UMOV UR29, 0x80004020 ;  /* 0x80004020001d7882 */ /* 0x000fe20000000000 */
[----:B------:R-:W-:Y:S01]  /*4230*/  UMOV UR14, UR17 ;  /* 0x00000011000e7c82 */ /* 0x000fe20008000000 */
[----:B------:R2:W-:Y:S01]  /*4240*/  UTCHMMA gdesc[UR28], gdesc[UR30], tmem[UR9], tmem[UR20], idesc[UR21], UPT ;  /* 0x00ff141e1c0075ea */ /* 0x0005e2000b800009 */
[----:B------:R2:W-:Y:S01]  /*4250*/  UTCBAR [UR7], URZ ;  /* 0x000000ff070073e9 */ /* 0x0005e200080000ff */
[----:B------:R-:W-:Y:S06]  /*4260*/  BRA.U UP0, `(.L_x_81) ;  /* 0xfffffffd00787547 */ /* 0x000fec000b83ffff */
.L_x_78:
[----:B------:R-:W-:Y:S01]  /*4270*/  UIADD3 UR18, UPT, UPT, UR18, 0x1, URZ ;  /* 0x0000000112127890 */ /* 0x000fe2000fffe0ff */
[C---:B------:R-:W-:Y:S01]  /*4280*/  ISETP.NE.AND P0, PT, R10.reuse, 0x2, PT ;  /* 0x000000020a00780c */ /* 0x040fe20003f05270 */
[----:B------:R-:W-:Y:S02]  /*4290*/  UIADD3 UR8, UPT, UPT, UR8, 0x200, URZ ;  /* 0x0000020008087890 */ /* 0x000fe4000fffe0ff */
[----:B------:R-:W-:Y:S01]  /*42a0*/  UISETP.NE.AND UP0, UPT, UR18, 0x4, UPT ;  /* 0x000000041200788c */ /* 0x000fe2000bf05270 */
[----:B-12---:R-:W-:Y:S02]  /*42b0*/  SEL R0, RZ, 0x1, P0 ;  /* 0x00000001ff007807 */ /* 0x006fe40000000000 */
[----:B------:R-:W-:Y:S01]  /*42c0*/  SEL R10, R10, RZ, P0 ;  /* 0x000000ff0a0a7207 */ /* 0x000fe20000000000 */
[----:B------:R-:W-:Y:S01]  /*42d0*/  USEL UR4, URZ, 0x1, UP0 ;  /* 0x00000001ff047887 */ /* 0x000fe20008000000 */
[----:B------:R-:W-:Y:S01]  /*42e0*/  LOP3.LUT R9, R9, R0, RZ, 0x3c, !PT ;  /* 0x0000000009097212 */ /* 0x000fe200078e3cff */
[----:B------:R-:W-:Y:S01]  /*42f0*/  USEL UR18, UR18, URZ, UP0 ;  /* 0x000000ff12127287 */ /* 0x000fe20008000000 */
[----:B------:R1:W-:Y:S03]  /*4300*/  UTCBAR [UR8], URZ ;  /* 0x000000ff080073e9 */ /* 0x0003e600080000ff */
[----:B------:R-:W-:Y:S01]  /*4310*/  LOP3.LUT R11, R11, UR4, RZ, 0x3c, !PT ;  /* 0x000000040b0b7c12 */ /* 0x000fe2000f8e3cff */
[----:B------:R-:W-:Y:S07]  /*4320*/  @P1 BRA `(.L_x_82) ;  /* 0xfffffff800b01947 */ /* 0x000fee000383ffff */
[----:B------:R-:W2:Y:S01]  /*4330*/  S2UR UR4, SR_CgaCtaId ;  /* 0x00000000000479c3 */ /* 0x000ea20000008800 */
[----:B------:R-:W-:Y:S01]  /*4340*/  ELECT P0, URZ, PT ;  /* 0x0000000000ff782f */ /* 0x000fe20003800000 */
[----:B------:R-:W-:Y:S01]  /*4350*/  IMAD.MOV.U32 R0, RZ, RZ, 0x1 ;  /* 0x00000001ff007424 */ /* 0x000fe200078e00ff */
[----:B------:R-:W-:Y:S01]  /*4360*/  UIADD3 UR6, UPT, UPT, UR6, 0x220, URZ ;  /* 0x0000022006067890 */ /* 0x000fe2000fffe0ff */
[----:B------:R-:W-:Y:S01]  /*4370*/  SHF.L.U32 R2, R11, 0x1f, RZ ;  /* 0x0000001f0b027819 */ /* 0x000fe200000006ff */
[----:B------:R-:W-:-:S03]  /*4380*/  UMOV UR5, 0x40 ;  /* 0x0000004000057882 */ /* 0x000fc60000000000 */
[----:B------:R-:W-:Y:S01]  /*4390*/  UVIRTCOUNT.DEALLOC.SMPOOL 0x80 ;  /* 0x000000800000784c */ /* 0x000fe20000000000 */
[----:B--2---:R-:W-:Y:S02]  /*43a0*/  ULEA UR4, UR4, UR5, 0x18 ;  /* 0x0000000504047291 */ /* 0x004fe4000f8ec0ff */
[----:B------:R-:W-:-:S07]  /*43b0*/  ULEA UR5, UR18, UR6, 0x3 ;  /* 0x0000000612057291 */ /* 0x000fce000f8e18ff */
[----:B------:R2:W-:Y:S02]  /*43c0*/  @P0 STS.U8 [UR4+0x1c], R0 ;  /* 0x00001c00ff000988 */ /* 0x0005e40008000004 */
[----:B------:R-:W3:Y:S02]  /*43d0*/  SYNCS.PHASECHK.TRANS64.TRYWAIT P0, [UR5], R2 ;  /* 0x00000002ff0075a7 */ /* 0x000ee40008001105 */
[----:B--23--:R-:W-:Y:S05]  /*43e0*/  @!P0 BRA `(.L_x_83) ;  /* 0x0000004400448947 */ /* 0x00cfea0003800000 */
.L_x_202:
[----:B------:R-:W-:-:S04]  /*43f0*/  UIADD3 UR7, UPT, UPT, UR18, 0x1, URZ ;  /* 0x0000000112077890 */ /* 0x000fc8000fffe0ff */
[----:B------:R-:W-:-:S04]  /*4400*/  UISETP.NE.AND UP0, UPT, UR7, 0x4, UPT ;  /* 0x000000040700788c */ /* 0x000fc8000bf05270 */
[----:B-1----:R-:W-:Y:S02]  /*4410*/  USEL UR8, URZ, 0x1, UP0 ;  /* 0x00000001ff087887 */ /* 0x002fe40008000000 */
[----:B------:R-:W-:-:S04]  /*4420*/  USEL UR7, UR7, URZ, UP0 ;  /* 0x000000ff07077287 */ /* 0x000fc80008000000 */
[----:B------:R-:W-:Y:S01]  /*4430*/  ULEA UR5, UR7, UR6, 0x3 ;  /* 0x0000000607057291 */ /* 0x000fe2000f8e18ff */
[----:B--2---:R-:W-:-:S04]  /*4440*/  LOP3.LUT R2, R11, UR8, RZ, 0x3c, !PT ;  /* 0x000000080b027c12 */ /* 0x004fc8000f8e3cff */
[----:B------:R-:W-:-:S04]  /*4450*/  SHF.L.U32 R3, R2, 0x1f, RZ ;  /* 0x0000001f02037819 */ /* 0x000fc800000006ff */
[----:B------:R-:W1:Y:S02]  /*4460*/  SYNCS.PHASECHK.TRANS64.TRYWAIT P0, [UR5], R3 ;  /* 0x00000003ff0075a7 */ /* 0x000e640008001105 */
[----:B-1----:R-:W-:Y:S05]  /*4470*/  @!P0 BRA `(.L_x_84) ;  /* 0x0000004400388947 */ /* 0x002fea0003800000 */
.L_x_204:
        /* <DEDUP_REMOVED lines=9> */
.L_x_206:
[----:B------:R-:W-:-:S04]  /*4510*/  UIADD3 UR7, UPT, UPT, UR7, 0x1, URZ ;  /* 0x0000000107077890 */ /* 0x000fc8000fffe0ff */
[----:B------:R-:W-:-:S04]  /*4520*/  UISETP.NE.AND UP0, UPT, UR7, 0x4, UPT ;  /* 0x000000040700788c */ /* 0x000fc8000bf05270 */
[----:B------:R-:W-:Y:S02]  /*4530*/  USEL UR5, URZ, 0x1, UP0 ;  /* 0x00000001ff057887 */ /* 0x000fe40008000000 */
[----:B------:R-:W-:-:S04]  /*4540*/  USEL UR7, UR7, URZ, UP0 ;  /* 0x000000ff07077287 */ /* 0x000fc80008000000 */
[----:B------:R-:W-:Y:S01]  /*4550*/  ULEA UR7, UR7, UR6, 0x3 ;  /* 0x0000000607077291 */ /* 0x000fe2000f8e18ff */
[----:B------:R-:W-:-:S04]  /*4560*/  LOP3.LUT R2, R2, UR5, RZ, 0x3c, !PT ;  /* 0x0000000502027c12 */ /* 0x000fc8000f8e3cff */
[----:B------:R-:W-:-:S04]  /*4570*/  SHF.L.U32 R2, R2, 0x1f, RZ ;  /* 0x0000001f02027819 */ /* 0x000fc800000006ff */
[----:B------:R-:W2:Y:S02]  /*4580*/  SYNCS.PHASECHK.TRANS64.TRYWAIT P0, [UR7], R2 ;  /* 0x00000002ff0075a7 */ /* 0x000ea40008001107 */
[----:B--2---:R-:W-:Y:S05]  /*4590*/  @!P0 BRA `(.L_x_86) ;  /* 0x0000004400208947 */ /* 0x004fea0003800000 */
.L_x_208:
[----:B------:R-:W-:Y:S01]  /*45a0*/  NOP ;  /* 0x0000000000007918 */ /* 0x000fe20000000000 */
[----:B-1----:R-:W1:Y:S01]  /*45b0*/  LDS R0, [UR4+0x14] ;  /* 0x00001404ff007984 */ /* 0x002e620008000800 */
[----:B------:R-:W-:Y:S01]  /*45c0*/  ULOP3.LUT UR6, UR19, 0xffff, URZ, 0xc0, !UPT ;  /* 0x0000ffff13067892 */ /* 0x000fe2000f8ec0ff */
[----:B------:R-:W-:Y:S01]  /*45d0*/  UMOV UR8, 0xffff ;  /* 0x0000ffff00087882 */ /* 0x000fe20000000000 */
[----:B------:R-:W-:Y:S02]  /*45e0*/  UMOV UR5, 0x1 ;  /* 0x0000000100057882 */ /* 0x000fe40000000000 */
[----:B------:R-:W-:-:S04]  /*45f0*/  USHF.R.U32.HI UR6, URZ, 0x5, UR6 ;  /* 0x00000005ff067899 */ /* 0x000fc80008011606 */
[----:B------:R-:W-:Y:S02]  /*4600*/  USHF.L.U32 UR8, UR8, UR6, URZ ;  /* 0x0000000608087299 */ /* 0x000fe400080006ff */
[----:B------:R-:W-:-:S04]  /*4610*/  USHF.L.U32 UR5, UR5, UR6, URZ ;  /* 0x0000000605057299 */ /* 0x000fc800080006ff */
[----:B-1----:R-:W-:-:S04]  /*4620*/  LOP3.LUT R0, R0, UR8, RZ, 0xc0, !PT ;  /* 0x0000000800007c12 */ /* 0x002fc8000f8ec0ff */
[----:B------:R-:W-:-:S13]  /*4630*/  ISETP.NE.AND P0, PT, R0, UR8, PT ;  /* 0x0000000800007c0c */ /* 0x000fda000bf05270 */
[----:B------:R-:W-:Y:S05]  /*4640*/  @P0 BRA `(.L_x_87) ;  /* 0x0000000000580947 */ /* 0x000fea0003800000 */
[----:B------:R-:W1:Y:S02]  /*4650*/  LDS R0, [UR4+0x18] ;  /* 0x00001804ff007984 */ /* 0x000e640008000800 */
[----:B-1----:R-:W-:-:S04]  /*4660*/  LOP3.LUT R0, R0, UR5, RZ, 0xc0, !PT ;  /* 0x0000000500007c12 */ /* 0x002fc8000f8ec0ff */
[----:B------:R-:W-:-:S13]  /*4670*/  ISETP.NE.AND P0, PT, R0, UR5, PT ;  /* 0x0000000500007c0c */ /* 0x000fda000bf05270 */
[----:B------:R-:W-:Y:S05]  /*4680*/  @P0 BRA `(.L_x_88) ;  /* 0x00000000003c0947 */ /* 0x000fea0003800000 */
[----:B------:R-:W1:Y:S01]  /*4690*/  S2R R2, SR_LANEID ;  /* 0x0000000000027919 */ /* 0x000e620000000000 */
[----:B------:R-:W-:Y:S01]  /*46a0*/  ULOP3.LUT UR8, URZ, UR8, URZ, 0x33, !UPT ;  /* 0x00000008ff087292 */ /* 0x000fe2000f8e33ff */
[----:B------:R-:W-:Y:S02]  /*46b0*/  VOTEU.ANY UR7, UPT, PT ;  /* 0x0000000000077886 */ /* 0x000fe400038e0100 */
[----:B------:R-:W-:-:S03]  /*46c0*/  UFLO.U32 UR7, UR7 ;  /* 0x00000007000772bd */ /* 0x000fc600080e0000 */
[----:B------:R-:W-:-:S04]  /*46d0*/  IMAD.U32 R0, RZ, RZ, UR8 ;  /* 0x00000008ff007e24 */ /* 0x000fc8000f8e00ff */
[----:B------:R2:W3:Y:S02]  /*46e0*/  REDUX UR6, R0 ;  /* 0x00000000000673c4 */ /* 0x0004e40000000000 */
[----:B------:R1:W-:Y:S02]  /*46f0*/  UTCATOMSWS.AND URZ, UR8 ;  /* 0x0000000800ff79e3 */ /* 0x0003e40008000000 */
[----:B-1----:R-:W-:Y:S02]  /*4700*/  ISETP.EQ.U32.AND P0, PT, R2, UR7, PT ;  /* 0x0000000702007c0c */ /* 0x002fe4000bf02070 */
[----:B--2---:R-:W-:Y:S02]  /*4710*/  LOP3.LUT R0, RZ, UR5, RZ, 0x33, !PT ;  /* 0x00000005ff007c12 */ /* 0x004fe4000f8e33ff */
[----:B---3--:R-:W-:Y:S02]  /*4720*/  MOV R2, UR6 ;  /* 0x0000000600027c02 */ /* 0x008fe40008000f00 */
[----:B------:R-:W1:Y:S07]  /*4730*/  REDUX UR5, R0 ;  /* 0x00000000000573c4 */ /* 0x000e6e0000000000 */
[----:B------:R2:W-:Y:S01]  /*4740*/  @P0 ATOMS.AND RZ, [UR4+0x14], R2 ;  /* 0x00001402ffff098c */ /* 0x0005e2000a800004 */
[----:B-1----:R-:W-:-:S05]  /*4750*/  IMAD.U32 R0, RZ, RZ, UR5 ;  /* 0x00000005ff007e24 */ /* 0x002fca000f8e00ff */
[----:B------:R2:W-:Y:S01]  /*4760*/  @P0 ATOMS.AND RZ, [UR4+0x18], R0 ;  /* 0x00001800ffff098c */ /* 0x0005e2000a800004 */
[----:B------:R-:W-:Y:S05]  /*4770*/  BRA `(.L_x_89) ;  /* 0x0000000000147947 */ /* 0x000fea0003800000 */
.L_x_88:
[----:B------:R-:W-:Y:S02]  /*4780*/  MOV R2, 0x47a0 ;  /* 0x000047a000027802 */ /* 0x000fe40000000f00 */
[----:B----45:R-:W-:Y:S05]  /*4790*/  CALL.REL.NOINC `($__internal_0_$__cuda_sm10x_tcgen05_guardrail_trap_col_being_dealloced_not_returned_by_alloc) ;  /* 0x0000004400947944 */ /* 0x030fea0003c00000 */
[----:B------:R-:W-:Y:S05]  /*47a0*/  BRA `(.L_x_89) ;  /* 0x0000000000087947 */ /* 0x000fea0003800000 */
.L_x_87:
[----:B------:R-:W-:Y:S02]  /*47b0*/  MOV R2, 0x47d0 ;  /* 0x000047d000027802 */ /* 0x000fe40000000f00 */
[----:B----45:R-:W-:Y:S05]  /*47c0*/  CALL.REL.NOINC `($__internal_2_$__cuda_sm10x_tcgen05_guardrail_trap_unallocated_columns_being_dealloced) ;  /* 0x0000004400a07944 */ /* 0x030fea0003c00000 */
.L_x_89:
[----:B------:R-:W-:Y:S01]  /*47d0*/  NOP ;  /* 0x0000000000007918 */ /* 0x000fe20000000000 */
[----:B------:R-:W-:Y:S05]  /*47e0*/  EXIT ;  /* 0x000000000000794d */ /* 0x000fea0003800000 */
.L_x_71:
[----:B------:R-:W-:-:S09]  /*47f0*/  UISETP.NE.OR UP2, UPT, UR8, 0x3, !UP2 ;  /* 0x000000030800788c */ /* 0x000fd2000d745670 */
[----:B------:R-:W-:Y:S05]  /*4800*/  BRA.U UP2, `(.L_x_90) ;  /* 0x0000000d02ac7547 */ /* 0x000fea000b800000 */
[----:B------:R-:W1:Y:S01]  /*4810*/  LDC R0, c[0x0][0xb30] ;  /* 0x0002cc00ff007b82 */ /* 0x000e620000000800 */
[----:B------:R-:W2:Y:S01]  /*4820*/  LDCU.64 UR8, c[0x0][0x888] ;  /* 0x00011100ff0877ac */ /* 0x000ea20008000a00 */
[----:B------:R-:W-:Y:S01]  /*4830*/  IMAD.MOV.U32 R32, RZ, RZ, 0x1 ;  /* 0x00000001ff207424 */ /* 0x000fe200078e00ff */
[----:B------:R-:W-:Y:S01]  /*4840*/  CS2R R28, SRZ ;  /* 0x00000000001c7805 */ /* 0x000fe2000001ff00 */
[----:B------:R-:W-:Y:S01]  /*4850*/  IMAD.MOV.U32 R25, RZ, RZ, 0x1000 ;  /* 0x00001000ff197424 */ /* 0x000fe200078e00ff */
[----:B------:R-:W4:Y:S03]  /*4860*/  LDCU.64 UR4, c[0x0][0x890] ;  /* 0x00011200ff0477ac */ /* 0x000f260008000a00 */
[----:B------:R-:W3:Y:S01]  /*4870*/  LDC R24, c[0x0][0x370] ;  /* 0x0000dc00ff187b82 */ /* 0x000ee20000000800 */
[----:B------:R-:W-:Y:S01]  /*4880*/  UMOV UR7, 0x400 ;  /* 0x0000040000077882 */ /* 0x000fe20000000000 */
[----:B------:R-:W-:-:S02]  /*4890*/  UPLOP3.LUT UP1, UPT, UPT, UPT, UPT, 0x40, 0x4 ;  /* 0x000000000004789c */ /* 0x000fc40003f2e870 */
[----:B------:R-:W-:Y:S01]  /*48a0*/  ULEA UR7, UR37, UR7, 0x18 ;  /* 0x0000000725077291 */ /* 0x000fe2000f8ec0ff */
[----:B------:R-:W-:-:S03]  /*48b0*/  UMOV UR13, URZ ;  /* 0x000000ff000d7c82 */ /* 0x000fc60008000000 */
[----:B------:R-:W3:Y:S01]  /*48c0*/  LDC R3, c[0x0][0xb0c] ;  /* 0x0002c300ff037b82 */ /* 0x000ee20000000800 */
[----:B--2---:R-:W-:Y:S02]  /*48d0*/  UISETP.NE.U32.AND UP3, UPT, UR8, URZ, UPT ;  /* 0x000000ff0800728c */ /* 0x004fe4000bf65070 */
[----:B----4-:R-:W-:-:S05]  /*48e0*/  UISETP.NE.U32.AND UP4, UPT, UR4, URZ, UPT ;  /* 0x000000ff0400728c */ /* 0x010fca000bf85070 */
[----:B------:R-:W2:Y:S01]  /*48f0*/  LDC R22, c[0x0][0xb20] ;  /* 0x0002c800ff167b82 */ /* 0x000ea20000000800 */
[----:B-1----:R-:W-:Y:S01]  /*4900*/  ISETP.NE.AND P1, PT, R0, 0x1, PT ;  /* 0x000000010000780c */ /* 0x002fe20003f25270 */
[----:B------:R-:W-:Y:S02]  /*4910*/  UISETP.NE.AND.EX UP3, UPT, UR9, URZ, UPT, UP3 ;  /* 0x000000ff0900728c */ /* 0x000fe4000bf65330 */
[----:B------:R-:W-:-:S04]  /*4920*/  UISETP.NE.AND.EX UP4, UPT, UR5, URZ, UPT, UP4 ;  /* 0x000000ff0500728c */ /* 0x000fc8000bf85340 */
[----:B------:R-:W1:Y:S08]  /*4930*/  LDC.64 R30, c[0x0][0x348] ;  /* 0x0000d200ff1e7b82 */ /* 0x000e700000000a00 */
[----:B------:R-:W4:Y:S08]  /*4940*/  LDC.64 R14, c[0x0][0xb10] ;  /* 0x0002c400ff0e7b82 */ /* 0x000f300000000a00 */
[----:B------:R-:W1:Y:S08]  /*4950*/  LDC.64 R6, c[0x0][0xb18] ;  /* 0x0002c600ff067b82 */ /* 0x000e700000000a00 */
[----:B------:R-:W1:Y:S08]  /*4960*/  LDC.64 R4, c[0x0][0xb28] ;  /* 0x0002ca00ff047b82 */ /* 0x000e700000000a00 */
[----:B--23--:R-:W1:Y:S02]  /*4970*/  LDC R23, c[0x0][0x374] ;  /* 0x0000dd00ff177b82 */ /* 0x00ce640000000800 */
.L_x_99:
[C---:B------:R-:W-:Y:S02]  /*4980*/  LEA R0, R29.reuse, UR7, 0x3 ;  /* 0x000000071d007c11 */ /* 0x040fe4000f8e18ff */
[----:B------:R-:W-:Y:S02]  /*4990*/  SHF.L.U32 R2, R28, 0x1f, RZ ;  /* 0x0000001f1c027819 */ /* 0x000fe400000006ff */
[----:B------:R-:W-:Y:S02]  /*49a0*/  LEA R16, R29, UR7, 0x4 ;  /* 0x000000071d107c11 */ /* 0x000fe4000f8e20ff */
[----:B--2---:R-:W2:Y:S02]  /*49b0*/  SYNCS.PHASECHK.TRANS64.TRYWAIT P0, [R0+URZ+0x1e0], R2 ;  /* 0x0001e002000075a7 */ /* 0x004ea400080011ff */
[----:B--2---:R-:W-:Y:S05]  /*49c0*/  @!P0 BRA `(.L_x_91) ;  /* 0x00000040002c8947 */ /* 0x004fea0003800000 */
.L_x_209:
[----:B------:R-:W-:Y:S01]  /*49d0*/  ISETP.GE.AND P0, PT, R26, 0x1, PT ;  /* 0x000000011a00780c */ /* 0x000fe20003f06270 */
[----:B------:R-:W3:Y:S01]  /*49e0*/  LDS.128 R16, [R16+0x270] ;  /* 0x0002700010107984 */ /* 0x000ee20000000c00 */
[----:B--2---:R-:W-:Y:S01]  /*49f0*/  VIADD R0, R0, 0x1f0 ;  /* 0x000001f000007836 */ /* 0x004fe20000000000 */
[----:B------:R-:W-:Y:S01]  /*4a00*/  @!PT LDS RZ, [RZ] ;  /* 0x00000000fffff984 */ /* 0x000fe20000000800 */
[----:B------:R-:W-:Y:S01]  /*4a10*/  @!PT LDS RZ, [RZ] ;  /* 0x00000000fffff984 */ /* 0x000fe20000000800 */
[----:B------:R-:W-:Y:S01]  /*4a20*/  @!PT LDS RZ, [RZ] ;  /* 0x00000000fffff984 */ /* 0x000fe20000000800 */
[----:B------:R-:W-:Y:S01]  /*4a30*/  @!PT LDS RZ, [RZ] ;  /* 0x00000000fffff984 */ /* 0x000fe20000000800 */
[----:B------:R2:W-:Y:S06]  /*4a40*/  MEMBAR.ALL.CTA ;  /* 0x0000000000007992 */ /* 0x0005ec0000008000 */
[----:B--2---:R-:W2:Y:S01]  /*4a50*/  FENCE.VIEW.ASYNC.S ;  /* 0x00000000000073c6 */ /* 0x004ea20000000000 */
[----:B------:R-:W-:Y:S04]  /*4a60*/  PRMT R0, RZ, 0x654, R0 ;  /* 0x00000654ff007816 */ /* 0x000fe80000000000 */
[----:B--2---:R2:W-:Y:S01]  /*4a70*/  SYNCS.ARRIVE.TRANS64.RED.A1T0 RZ, [R0+URZ], RZ ;  /* 0x000000ff00ff79a7 */ /* 0x0045e200081004ff */
[----:B---3--:R-:W-:Y:S11]  /*4a80*/  LOP3.LUT P3, RZ, R18, 0x1, RZ, 0xc0, !PT ;  /* 0x0000000112ff7812 */ /* 0x008ff6000786c0ff */
[----:B------:R-:W-:Y:S02]  /*4a90*/  @!UPT UIADD3 URZ, UPT, UPT, URZ, URZ, URZ ;  /* 0x000000fffffff290 */ /* 0x000fe4000fffe0ff */
[----:B------:R-:W-:Y:S02]  /*4aa0*/  @P3 MOV R11, R16 ;  /* 0x00000010000b3202 */ /* 0x000fe40000000f00 */
[----:B------:R-:W-:Y:S01]  /*4ab0*/  @P3 LOP3.LUT R10, R17, 0xffff, RZ, 0xc0, !PT ;  /* 0x0000ffff110a3812 */ /* 0x000fe200078ec0ff */
[----:B--2---:R-:W-:Y:S06]  /*4ac0*/  @!P0 BRA `(.L_x_92) ;  /* 0x0000000000a48947 */ /* 0x004fec0003800000 */
[-C--:B-1----:R-:W-:Y:S01]  /*4ad0*/  IMAD.HI.U32 R0, R23, R7.reuse, RZ ;  /* 0x0000000717007227 */ /* 0x082fe200078e00ff */
[----:B------:R-:W-:Y:S02]  /*4ae0*/  ISETP.NE.AND P0, PT, R6, 0x1, PT ;  /* 0x000000010600780c */ /* 0x000fe40003f05270 */
[----:B------:R-:W-:Y:S01]  /*4af0*/  ISETP.NE.AND P2, PT, R26, 0x1, PT ;  /* 0x000000011a00780c */ /* 0x000fe20003f45270 */
[----:B----4-:R-:W-:Y:S01]  /*4b00*/  IMAD.HI.U32 R9, R24, R14, RZ ;  /* 0x0000000e18097227 */ /* 0x010fe200078e00ff */
[----:B------:R-:W-:Y:S02]  /*4b10*/  SHF.R.U32.HI R0, RZ, R22, R0 ;  /* 0x00000016ff007219 */ /* 0x000fe40000011600 */
[----:B------:R-:W-:Y:S01]  /*4b20*/  ISETP.NE.AND P4, PT, R3, 0x1, PT ;  /* 0x000000010300780c */ /* 0x000fe20003f85270 */
[----:B------:R-:W-:Y:S01]  /*4b30*/  IMAD.HI.U32 R13, R10, R7, RZ ;  /* 0x000000070a0d7227 */ /* 0x000fe200078e00ff */
[----:B------:R-:W-:Y:S02]  /*4b40*/  SHF.R.U32.HI R9, RZ, R15, R9 ;  /* 0x0000000fff097219 */ /* 0x000fe40000011609 */
[----:B------:R-:W-:Y:S01]  /*4b50*/  SEL R0, R23, R0, !P0 ;  /* 0x0000000017007207 */ /* 0x000fe20004000000 */
[----:B------:R-:W-:Y:S01]  /*4b60*/  IMAD.HI.U32 R12, R11, R14, RZ ;  /* 0x0000000e0b0c7227 */ /* 0x000fe200078e00ff */
[----:B------:R-:W-:Y:S03]  /*4b70*/  SEL R9, R24, R9, !P4 ;  /* 0x0000000918097207 */ /* 0x000fe60006000000 */
[-C--:B------:R-:W-:Y:S01]  /*4b80*/  IMAD.HI.U32 R8, R0, R4.reuse, RZ ;  /* 0x0000000400087227 */ /* 0x080fe200078e00ff */
[----:B------:R-:W-:Y:S03]  /*4b90*/  SHF.R.U32.HI R12, RZ, R15, R12 ;  /* 0x0000000fff0c7219 */ /* 0x000fe6000001160c */
[----:B------:R-:W-:Y:S01]  /*4ba0*/  IMAD.HI.U32 R2, R9, R4, RZ ;  /* 0x0000000409027227 */ /* 0x000fe200078e00ff */
[-C--:B------:R-:W-:Y:S02]  /*4bb0*/  @P2 SHF.R.U32.HI R0, RZ, R5.reuse, R8 ;  /* 0x00000005ff002219 */ /* 0x080fe40000011608 */
[----:B------:R-:W-:Y:S02]  /*4bc0*/  SHF.R.U32.HI R8, RZ, R22, R13 ;  /* 0x00000016ff087219 */ /* 0x000fe4000001160d */
[----:B------:R-:W-:Y:S01]  /*4bd0*/  @P2 SHF.R.U32.HI R9, RZ, R5, R2 ;  /* 0x00000005ff092219 */ /* 0x000fe20000011602 */
[----:B------:R-:W-:Y:S01]  /*4be0*/  IMAD R0, R26, R0, RZ ;  /* 0x000000001a007224 */ /* 0x000fe200078e02ff */
[----:B------:R-:W-:Y:S02]  /*4bf0*/  SEL R8, R10, R8, !P0 ;  /* 0x000000080a087207 */ /* 0x000fe40004000000 */
[----:B------:R-:W-:Y:S01]  /*4c00*/  SEL R2, R11, R12, !P4 ;  /* 0x0000000c0b027207 */ /* 0x000fe20006000000 */
[----:B------:R-:W-:Y:S01]  /*4c10*/  IMAD R12, R26, R9, RZ ;  /* 0x000000091a0c7224 */ /* 0x000fe200078e02ff */
[C---:B------:R-:W-:Y:S01]  /*4c20*/  ISETP.GE.AND P0, PT, R8.reuse, R0, PT ;  /* 0x000000000800720c */ /* 0x040fe20003f06270 */
[----:B------:R-:W-:Y:S03]  /*4c30*/  IMAD.HI.U32 R0, R8, R4, RZ ;  /* 0x0000000408007227 */ /* 0x000fe600078e00ff */
[----:B------:R-:W-:Y:S02]  /*4c40*/  ISETP.GE.OR P0, PT, R2, R12, P0 ;  /* 0x0000000c0200720c */ /* 0x000fe40000706670 */
[-C--:B------:R-:W-:Y:S04]  /*4c50*/  SHF.R.U32.HI R0, RZ, R5.reuse, R0 ;  /* 0x00000005ff007219 */ /* 0x080fe80000011600 */
[----:B------:R-:W-:Y:S05]  /*4c60*/  SEL R13, R8, R0, !P2 ;  /* 0x00000000080d7207 */ /* 0x000fea0005000000 */
[----:B------:R-:W-:Y:S02]  /*4c70*/  IMAD.MOV R12, RZ, RZ, -R13 ;  /* 0x000000ffff0c7224 */ /* 0x000fe400078e0a0d */
[----:B------:R-:W-:Y:S04]  /*4c80*/  @!P0 IMAD.HI.U32 R0, R2, R4, RZ ;  /* 0x0000000402008227 */ /* 0x000fe800078e00ff */
[----:B------:R-:W-:Y:S01]  /*4c90*/  IMAD R12, R26, R12, R8 ;  /* 0x0000000c1a0c7224 */ /* 0x000fe200078e0208 */
[----:B------:R-:W-:Y:S04]  /*4ca0*/  @!P0 SHF.R.U32.HI R0, RZ, R5, R0 ;  /* 0x00000005ff008219 */ /* 0x000fe80000011600 */
[----:B------:R-:W-:Y:S04]  /*4cb0*/  @!P0 SEL R0, R2, R0, !P2 ;  /* 0x0000000002008207 */ /* 0x000fe80005000000 */
[----:B------:R-:W-:Y:S01]  /*4cc0*/  @!P0 IADD3 R13, PT, PT, R13, -R0, RZ ;  /* 0x800000000d0d8210 */ /* 0x000fe20007ffe0ff */
[----:B------:R-:W-:Y:S01]  /*4cd0*/  @!P0 IMAD R0, R9, R12, R0 ;  /* 0x0000000c09008224 */ /* 0x000fe200078e0200 */
[----:B------:R-:W-:Y:S01]  /*4ce0*/  IADD3 R9, PT, PT, -R8, RZ, RZ ;  /* 0x000000ff08097210 */ /* 0x000fe20007ffe1ff */
[--C-:B------:R-:W-:Y:S02]  /*4cf0*/  IMAD.MOV R12, RZ, RZ, -R2.reuse ;  /* 0x000000ffff0c7224 */ /* 0x100fe400078e0a02 */
[----:B------:R-:W-:Y:S02]  /*4d00*/  @!P0 IMAD R8, R13, R26, R2 ;  /* 0x0000001a0d088224 */ /* 0x000fe400078e0202 */
[----:B------:R-:W-:Y:S02]  /*4d10*/  @!P0 IMAD.MOV.U32 R2, RZ, RZ, R0 ;  /* 0x000000ffff028224 */ /* 0x000fe400078e0000 */
[----:B------:R-:W-:Y:S02]  /*4d20*/  IMAD R11, R3, R12, R11 ;  /* 0x0000000c030b7224 */ /* 0x000fe400078e020b */
[----:B------:R-:W-:Y:S02]  /*4d30*/  IMAD R10, R6, R9, R10 ;  /* 0x00000009060a7224 */ /* 0x000fe400078e020a */
[----:B------:R-:W-:Y:S02]  /*4d40*/  IMAD R11, R2, R3, R11 ;  /* 0x00000003020b7224 */ /* 0x000fe400078e020b */
[----:B------:R-:W-:Y:S02]  /*4d50*/  IMAD R10, R8, R6, R10 ;  /* 0x00000006080a7224 */ /* 0x000fe400078e020a */
.L_x_92:
[----:B------:R-:W-:Y:S05]  /*4d60*/  BRA.U UP1, `(.L_x_93) ;  /* 0x0000000101107547 */ /* 0x000fea000b800000 */
[----:B------:R-:W-:Y:S04]  /*4d70*/  MOV R2, UR6 ;  /* 0x0000000600027c02 */ /* 0x000fe80008000f00 */
[----:B------:R-:W-:Y:S04]  /*4d80*/  SHF.L.U32 R2, R2, 0x1f, RZ ;  /* 0x0000001f02027819 */ /* 0x000fe800000006ff */
[----:B------:R-:W2:Y:S02]  /*4d90*/  SYNCS.PHASECHK.TRANS64.TRYWAIT P0, [UR7+0x1d8], R2 ;  /* 0x0001d802ff0075a7 */ /* 0x000ea40008001107 */
[----:B--2---:R-:W-:Y:S05]  /*4da0*/  @!P0 BRA `(.L_x_94) ;  /* 0x0000003c00488947 */ /* 0x004fea0003800000 */
.L_x_93:
[----:B------:R-:W-:Y:S02]  /*4db0*/  R2UR UR11, R21 ;  /* 0x00000000150b72ca */ /* 0x000fe400000e0000 */
[----:B------:R-:W-:Y:S02]  /*4dc0*/  R2UR UR10, R20 ;  /* 0x00000000140a72ca */ /* 0x000fe400000e0000 */
[----:B------:R-:W-:Y:S04]  /*4dd0*/  ISETP.NE.U32.AND P2, PT, RZ, UR4, PT ;  /* 0x00000004ff007c0c */ /* 0x000fe8000bf45070 */
[----:B------:R-:W-:Y:S05]  /*4de0*/  ISETP.NE.AND.EX P2, PT, RZ, UR5, PT, P2 ;  /* 0x00000005ff007c0c */ /* 0x000fea000bf45320 */
[----:B------:R-:W-:Y:S02]  /*4df0*/  USHF.L.U32 UR11, UR11, 0x6, URZ ;  /* 0x000000060b0b7899 */ /* 0x000fe400080006ff */
[----:B------:R-:W-:Y:S01]  /*4e00*/  USHF.L.U32 UR10, UR10, 0x6, URZ ;  /* 0x000000060a0a7899 */ /* 0x000fe200080006ff */
[----:B------:R-:W-:Y:S11]  /*4e10*/  BRA.U !UP4, `(.L_x_95) ;  /* 0x000000010c347547 */ /* 0x000ff6000b800000 */
[----:B------:R-:W-:Y:S01]  /*4e20*/  UPLOP3.LUT UP0, UPT, UPT, UPT, UP3, 0x80, 0x8 ;  /* 0x000000000008789c */ /* 0x000fe20003f0f030 */
[----:B--2---:R-:W-:Y:S02]  /*4e30*/  HFMA2 R0, -RZ, RZ, 0, 5.9604644775390625e-08 ;  /* 0x00000001ff007431 */ /* 0x004fe400000001ff */
[----:B------:R-:W-:Y:S03]  /*4e40*/  IMAD.MOV.U32 R60, RZ, RZ, 0x1 ;  /* 0x00000001ff3c7424 */ /* 0x000fe600078e00ff */
[----:B------:R-:W-:Y:S05]  /*4e50*/  PLOP3.LUT P0, PT, PT, PT, UP0, 0x80, 0x8 ;  /* 0x000000000008781c */ /* 0x000fea0003f0f008 */
[----:B------:R-:W2:Y:S01]  /*4e60*/  @UP0 LDCU.64 UR14, c[0x0][0x888] ;  /* 0x00011100ff0e07ac */ /* 0x000ea20008000a00 */
[----:B------:R-:W-:Y:S07]  /*4e70*/  @UP0 UIMAD UR8, UR36, UR4, URZ ;  /* 0x00000004240802a4 */ /* 0x000fee000f8e02ff */
[----:B------:R-:W-:Y:S01]  /*4e80*/  @!P0 PRMT R60, R0, 0x7610, R60 ;  /* 0x00007610003c8816 */ /* 0x000fe2000000003c */
[----:B--2---:R-:W-:Y:S03]  /*4e90*/  @UP0 UIMAD.WIDE UR14, UR8, 0x4, UR14 ;  /* 0x00000004080e08a5 */ /* 0x004fe6000f8e020e */
[----:B------:R-:W2:Y:S03]  /*4ea0*/  @!UP0 LDCU UR8, c[0x0][0x880] ;  /* 0x00011000ff0887ac */ /* 0x000ea60008000800 */
[----:B------:R-:W-:Y:S01]  /*4eb0*/  IMAD.U32 R8, RZ, RZ, UR14 ;  /* 0x0000000eff087e24 */ /* 0x000fe2000f8e00ff */
[----:B------:R-:W-:Y:S05]  /*4ec0*/  MOV R9, UR15 ;  /* 0x0000000f00097c02 */ /* 0x000fea0008000f00 */
[----:B-----5:R3:W5:Y:S02]  /*4ed0*/  @P0 LDG.E R35, desc[UR46][R8.64] ;  /* 0x0000002e08230981 */ /* 0x020764000c1e1900 */
[----:B--23--:R-:W-:Y:S07]  /*4ee0*/  @!P0 IMAD.U32 R35, RZ, RZ, UR8 ;  /* 0x00000008ff238e24 */ /* 0x00cfee000f8e00ff */
.L_x_95:
[----:B-----5:R-:W-:Y:S01]  /*4ef0*/  @!P2 FSETP.EQ.AND P0, PT, R35, RZ, PT ;  /* 0x000000ff2300a20b */ /* 0x020fe20003f02000 */
[----:B------:R-:W-:Y:S01]  /*4f00*/  @!UPT UIADD3 URZ, UPT, UPT, URZ, URZ, URZ ;  /* 0x000000fffffff290 */ /* 0x000fe2000fffe0ff */
[----:B------:R-:W-:Y:S11]  /*4f10*/  @!P2 BRA `(.L_x_96) ;  /* 0x000000000014a947 */ /* 0x000ff60003800000 */
[----:B------:R-:W-:Y:S02]  /*4f20*/  LOP3.LUT P2, RZ, R60, 0xff, RZ, 0xc0, !PT ;  /* 0x000000ff3cff7812 */ /* 0x000fe4000784c0ff */
[----:B------:R-:W-:Y:S04]  /*4f30*/  PLOP3.LUT P0, PT, PT, PT, UP0, 0x80, 0x8 ;  /* 0x000000000008781c */ /* 0x000fe80003f0f008 */
[----:B------:R-:W-:Y:S07]  /*4f40*/  PLOP3.LUT P0, PT, P0, PT, PT, 0x8, 0x80 ;  /* 0x000000000080781c */ /* 0x000fee000070e170 */
[----:B------:R-:W-:Y:S11]  /*4f50*/  @P2 FSETP.EQ.AND P0, PT, R35, RZ, PT ;  /* 0x000000ff2300220b */ /* 0x000ff60003f02000 */
[----:B------:R-:W-:Y:S02]  /*4f60*/  @!UPT UIADD3 URZ, UPT, UPT, URZ, URZ, URZ ;  /* 0x000000fffffff290 */ /* 0x000fe4000fffe0ff */
.L_x_96:
[----:B------:R-:W-:Y:S01]  /*4f70*/  ULEA UR15, UR13, UR7, 0x3 ;  /* 0x000000070d0f7291 */ /* 0x000fe2000f8e18ff */
[----:B------:R-:W-:Y:S02]  /*4f80*/  SHF.L.U32 R9, R32, 0x1f, RZ ;  /* 0x0000001f20097819 */ /* 0x000fe400000006ff */
[----:B------:R-:W-:Y:S04]  /*4f90*/  ELECT P4, URZ, PT ;  /* 0x0000000000ff782f */ /* 0x000fe80003880000 */
[----:B------:R-:W-:Y:S02]  /*4fa0*/  PLOP3.LUT P4, PT, P0, P4, PT, 0xf2, 0x2f ;  /* 0x00000000002f781c */ /* 0x000fe40000789e72 */
[----:B------:R-:W3:Y:S11]  /*4fb0*/  SYNCS.PHASECHK.TRANS64.TRYWAIT P2, [UR15+0x1b8], R9 ;  /* 0x0001b809ff0075a7 */ /* 0x000ef6000804110f */
[----:B-1----:R-:W-:Y:S05]  /*4fc0*/  @!P4 IADD3 R8, P0, PT, R30, 0x580, RZ ;  /* 0x000005801e08c810 */ /* 0x002fea0007f1e0ff */
[----:B--2---:R-:W-:Y:S01]  /*4fd0*/  @!P4 IMAD.X R2, RZ, RZ, R31, P0 ;  /* 0x000000ffff02c224 */ /* 0x004fe200000e061f */
[----:B---3--:R-:W-:Y:S07]  /*4fe0*/  @!P2 BRA `(.L_x_97) ;  /* 0x0000003800d0a947 */ /* 0x008fee0003800000 */
.L_x_212:
[----:B------:R-:W2:Y:S01]  /*4ff0*/  LDC.64 R12, c[0x0][0xb18] ;  /* 0x0002c600ff0c7b82 */ /* 0x000ea20000000a00 */
[----:B------:R-:W-:Y:S01]  /*5000*/  @!P4 R2UR UR8, R2 ;  /* 0x000000000208c2ca */ /* 0x000fe200000e0000 */
[----:B------:R-:W-:Y:S01]  /*5010*/  VOTEU.ALL UP2, P4 ;  /* 0x0000000000ff7886 */ /* 0x000fe20002040000 */
[----:B------:R-:W-:Y:S01]  /*5020*/  @!P4 R2UR UR9, R8 ;  /* 0x000000000809c2ca */ /* 0x000fe200000e0000 */
[----:B------:R-:W-:Y:S01]  /*5030*/  VOTEU.ALL UP1, P4 ;  /* 0x0000000000ff7886 */ /* 0x000fe20002020000 */
[----:B-1----:R-:W-:Y:S03]  /*5040*/  @!P4 IMAD.MOV.U32 R0, RZ, RZ, 0x1000 ;  /* 0x00001000ff00c424 */ /* 0x002fe600078e00ff */
[----:B------:R-:W1:Y:S01]  /*5050*/  @!P1 LDC R2, c[0x0][0xb0c] ;  /* 0x0002c300ff029b82 */ /* 0x000e620000000800 */
[----:B------:R-:W-:Y:S01]  /*5060*/  UMOV UR20, 0x0 ;  /* 0x0000000000147882 */ /* 0x000fe20000000000 */
[----:B------:R-:W-:Y:S01]  /*5070*/  UMOV UR21, 0x10000000 ;  /* 0x1000000000157882 */ /* 0x000fe20000000000 */
[----:B------:R-:W-:Y:S01]  /*5080*/  UMOV UR12, UR36 ;  /* 0x00000024000c7c82 */ /* 0x000fe20008000000 */
[----:B------:R-:W-:Y:S01]  /*5090*/  UIADD3 UR14, UPT, UPT, UR13, 0x1, URZ ;  /* 0x000000010d0e7890 */ /* 0x000fe2000fffe0ff */
[----:B------:R-:W-:Y:S01]  /*50a0*/  @P3 SHF.R.U32.HI R27, RZ, 0x10, R17 ;  /* 0x00000010ff1b3819 */ /* 0x000fe20000011611 */
[----:B------:R-:W-:Y:S02]  /*50b0*/  VIADD R29, R29, 0x1 ;  /* 0x000000011d1d7836 */ /* 0x000fe40000000000 */
[----:B------:R-:W-:Y:S01]  /*50c0*/  IMAD.U32 R9, RZ, RZ, UR8 ;  /* 0x00000008ff097e24 */ /* 0x000fe2000f8e00ff */
[----:B------:R-:W-:Y:S01]  /*50d0*/  @!UP2 ULEA UR8, UR13, UR7, 0xc ;  /* 0x000000070d08a291 */ /* 0x000fe2000f8e60ff */
[----:B------:R-:W-:Y:S01]  /*50e0*/  IMAD.U32 R8, RZ, RZ, UR9 ;  /* 0x00000009ff087e24 */ /* 0x000fe2000f8e00ff */
[----:B------:R-:W-:Y:S02]  /*50f0*/  UIADD3 UR9, UPT, UPT, UR15, 0x1a0, URZ ;  /* 0x000001a00f097890 */ /* 0x000fe4000fffe0ff */
[----:B------:R-:W-:Y:S01]  /*5100*/  @!P4 R2UR UR19, R9 ;  /* 0x000000000913c2ca */ /* 0x000fe200000e0000 */
[----:B------:R-:W-:Y:S01]  /*5110*/  @!UP2 UIADD3 UR8, UPT, UPT, UR8, 0x400, URZ ;  /* 0x000004000808a890 */ /* 0x000fe2000fffe0ff */
[----:B------:R-:W-:Y:S01]  /*5120*/  @!P4 R2UR UR18, R8 ;  /* 0x000000000812c2ca */ /* 0x000fe200000e0000 */
[----:B------:R-:W-:Y:S01]  /*5130*/  UISETP.NE.AND UP5, UPT, UR14, 0x3, UPT ;  /* 0x000000030e00788c */ /* 0x000fe2000bfa5270 */
[----:B------:R-:W3:Y:S01]  /*5140*/  LDC.64 R8, c[0x0][0xb10] ;  /* 0x0002c400ff087b82 */ /* 0x000ee20000000a00 */
[----:B------:R-:W-:Y:S02]  /*5150*/  UPRMT UR16, UR37, 0x654, UR9 ;  /* 0x0000065425107896 */ /* 0x000fe40008000009 */
[----:B------:R-:W-:Y:S02]  /*5160*/  USEL UR17, URZ, 0x1, UP5 ;  /* 0x00000001ff117887 */ /* 0x000fe4000a800000 */
[----:B------:R-:W-:Y:S04]  /*5170*/  USEL UR14, UR14, URZ, UP5 ;  /* 0x000000ff0e0e7287 */ /* 0x000fe8000a800000 */
[----:B------:R-:W-:Y:S01]  /*5180*/  ULEA UR13, UR14, UR7, 0x3 ;  /* 0x000000070e0d7291 */ /* 0x000fe2000f8e18ff */
[----:B------:R-:W-:Y:S01]  /*5190*/  LOP3.LUT R32, R32, UR17, RZ, 0x3c, !PT ;  /* 0x0000001120207c12 */ /* 0x000fe2000f8e3cff */
[----:B------:R1:W-:Y:S01]  /*51a0*/  @!UP1 UTMALDG.3D [UR8], [UR18], desc[UR20] ;  /* 0x00001408120095b4 */ /* 0x0003e20008011000 */
[----:B------:R5:W-:Y:S02]  /*51b0*/  @!P4 SYNCS.ARRIVE.TRANS64.RED.A0TR RZ, [UR15+0x1a0], R0 ;  /* 0x0001a000ffffc9a7 */ /* 0x000be4000830040f */
[----:B------:R-:W-:Y:S01]  /*51c0*/  SHF.L.U32 R20, R32, 0x1f, RZ ;  /* 0x0000001f20147819 */ /* 0x000fe200000006ff */
[C---:B---3--:R-:W-:Y:S01]  /*51d0*/  @!P1 IMAD.HI.U32 R8, R11.reuse, R8, RZ ;  /* 0x000000080b089227 */ /* 0x048fe200078e00ff */
[----:B--2---:R-:W-:Y:S02]  /*51e0*/  @!P1 ISETP.NE.AND P0, PT, R12, 0x1, PT ;  /* 0x000000010c00980c */ /* 0x004fe40003f05270 */
[----:B-1----:R-:W-:Y:S01]  /*51f0*/  @!P1 ISETP.NE.AND P2, PT, R2, 0x1, PT ;  /* 0x000000010200980c */ /* 0x002fe20003f45270 */
[----:B------:R-:W-:Y:S01]  /*5200*/  SYNCS.ARRIVE.TRANS64.RED.A1T0 RZ, [UR16], RZ ;  /* 0x000000ffffff79a7 */ /* 0x000fe20008100410 */
[C---:B------:R-:W-:Y:S01]  /*5210*/  @!P1 IMAD.HI.U32 R13, R10.reuse, R13, RZ ;  /* 0x0000000d0a0d9227 */ /* 0x040fe200078e00ff */
[----:B------:R-:W-:Y:S04]  /*5220*/  @!P1 SHF.R.U32.HI R8, RZ, R9, R8 ;  /* 0x00000009ff089219 */ /* 0x000fe80000011608 */
[----:B------:R-:W-:Y:S01]  /*5230*/  @!P1 SEL R8, R11, R8, !P2 ;  /* 0x000000080b089207 */ /* 0x000fe20005000000 */
[----:B------:R-:W1:Y:S01]  /*5240*/  SYNCS.PHASECHK.TRANS64.TRYWAIT P5, [UR13+0x1b8], R20 ;  /* 0x0001b814ff0075a7 */ /* 0x000e6200080a110d */
[----:B-----5:R-:W2:Y:S02]  /*5250*/  @!P1 LDC R0, c[0x0][0xb20] ;  /* 0x0002c800ff009b82 */ /* 0x020ea40000000800 */
[----:B--2---:R-:W-:Y:S04]  /*5260*/  @!P1 SHF.R.U32.HI R0, RZ, R0, R13 ;  /* 0x00000000ff009219 */ /* 0x004fe8000001160d */
[----:B------:R-:W-:Y:S05]  /*5270*/  @!P1 SEL R9, R10, R0, !P0 ;  /* 0x000000000a099207 */ /* 0x000fea0004000000 */
[----:B------:R-:W-:Y:S02]  /*5280*/  @!P1 IMAD.IADD R0, R9, 0x1, -R8 ;  /* 0x0000000109009824 */ /* 0x000fe400078e0a08 */
[----:B------:R-:W-:Y:S02]  /*5290*/  @!P1 IMAD.IADD R8, R8, 0x1, -R9 ;  /* 0x0000000108089824 */ /* 0x000fe400078e0a09 */
[----:B------:R-:W-:Y:S02]  /*52a0*/  @!P1 IMAD R11, R0, R2, R11 ;  /* 0x00000002000b9224 */ /* 0x000fe400078e020b */
[----:B------:R-:W-:Y:S01]  /*52b0*/  @!P1 IMAD R10, R8, R12, R10 ;  /* 0x0000000c080a9224 */ /* 0x000fe200078e020a */
[----:B-1----:R-:W-:Y:S06]  /*52c0*/  @!P5 BRA `(.L_x_98) ;  /* 0x000000380030d947 */ /* 0x002fec0003800000 */
.L_x_214:
[----:B------:R-:W-:Y:S01]  /*52d0*/  @!P4 IADD3 R2, P0, PT, R30, 0x580, RZ ;  /* 0x000005801e02c810 */ /* 0x000fe20007f1e0ff */
[----:B------:R-:W-:Y:S01]  /*52e0*/  UMOV UR18, 0x0 ;  /* 0x0000000000127882 */ /* 0x000fe20000000000 */
[----:B------:R-:W-:Y:S01]  /*52f0*/  UMOV UR19, 0x10000000 ;  /* 0x1000000000137882 */ /* 0x000fe20000000000 */
[----:B------:R-:W-:Y:S01]  /*5300*/  VOTEU.ALL UP1, P4 ;  /* 0x0000000000ff7886 */ /* 0x000fe20002020000 */
[----:B------:R-:W-:Y:S01]  /*5310*/  @!P4 R2UR UR9, R2 ;  /* 0x000000000209c2ca */ /* 0x000fe200000e0000 */
[----:B-1----:R-:W-:Y:S01]  /*5320*/  @!P4 IMAD.X R0, RZ, RZ, R31, P0 ;  /* 0x000000ffff00c224 */ /* 0x002fe200000e061f */
[----:B------:R-:W-:Y:S01]  /*5330*/  UMOV UR12, UR36 ;  /* 0x00000024000c7c82 */ /* 0x000fe20008000000 */
[----:B------:R-:W-:Y:S01]  /*5340*/  @P3 R2UR UR36, R27 ;  /* 0x000000001b2432ca */ /* 0x000fe200000e0000 */
[----:B------:R-:W-:Y:S01]  /*5350*/  @!UP1 ULEA UR15, UR14, UR7, 0xc ;  /* 0x000000070e0f9291 */ /* 0x000fe2000f8e60ff */
[----:B------:R-:W-:Y:S01]  /*5360*/  ISETP.NE.AND P0, PT, R29, 0x2, PT ;  /* 0x000000021d00780c */ /* 0x000fe20003f05270 */
[----:B------:R-:W-:Y:S01]  /*5370*/  @!UP1 UIADD3 UR10, UPT, UPT, UR10, 0x20, URZ ;  /* 0x000000200a0a9890 */ /* 0x000fe2000fffe0ff */
[----:B------:R-:W-:Y:S01]  /*5380*/  @!P4 R2UR UR8, R0 ;  /* 0x000000000008c2ca */ /* 0x000fe200000e0000 */
[----:B------:R-:W-:Y:S01]  /*5390*/  IMAD.IADD R20, R10, 0x1, R58 ;  /* 0x000000010a147824 */ /* 0x000fe200078e023a */
[----:B------:R-:W-:Y:S01]  /*53a0*/  SEL R0, RZ, 0x1, P0 ;  /* 0x00000001ff007807 */ /* 0x000fe20000000000 */
[----:B------:R-:W-:Y:S01]  /*53b0*/  IMAD.IADD R21, R11, 0x1, R59 ;  /* 0x000000010b157824 */ /* 0x000fe200078e023b */
[----:B------:R-:W-:Y:S02]  /*53c0*/  SEL R29, R29, RZ, P0 ;  /* 0x000000ff1d1d7207 */ /* 0x000fe40000000000 */
[----:B------:R-:W-:Y:S01]  /*53d0*/  IMAD.U32 R8, RZ, RZ, UR9 ;  /* 0x00000009ff087e24 */ /* 0x000fe2000f8e00ff */
[----:B------:R-:W-:Y:S01]  /*53e0*/  UIADD3 UR9, UPT, UPT, UR13, 0x1a0, URZ ;  /* 0x000001a00d097890 */ /* 0x000fe2000fffe0ff */
[----:B------:R-:W-:Y:S03]  /*53f0*/  LOP3.LUT R28, R28, R0, RZ, 0x3c, !PT ;  /* 0x000000001c1c7212 */ /* 0x000fe600078e3cff */
[----:B------:R-:W-:Y:S02]  /*5400*/  @!P4 R2UR UR16, R8 ;  /* 0x000000000810c2ca */ /* 0x000fe400000e0000 */
[----:B------:R-:W-:Y:S01]  /*5410*/  IMAD.U32 R9, RZ, RZ, UR8 ;  /* 0x00000008ff097e24 */ /* 0x000fe2000f8e00ff */
[----:B------:R-:W-:Y:S01]  /*5420*/  @!UP1 UIADD3 UR8, UPT, UPT, UR15, 0x400, URZ ;  /* 0x000004000f089890 */ /* 0x000fe2000fffe0ff */
[----:B------:R-:W-:Y:S01]  /*5430*/  VOTEU.ALL UP1, P4 ;  /* 0x0000000000ff7886 */ /* 0x000fe20002020000 */
[----:B------:R-:W-:Y:S02]  /*5440*/  UPRMT UR15, UR37, 0x654, UR9 ;  /* 0x00000654250f7896 */ /* 0x000fe40008000009 */
[----:B------:R-:W-:Y:S11]  /*5450*/  @!P4 R2UR UR17, R9 ;  /* 0x000000000911c2ca */ /* 0x000ff600000e0000 */
[----:B------:R-:W-:Y:S02]  /*5460*/  @!UPT UIADD3 URZ, UPT, UPT, URZ, URZ, URZ ;  /* 0x000000fffffff290 */ /* 0x000fe4000fffe0ff */
[----:B------:R2:W-:Y:S01]  /*5470*/  @!UP1 UTMALDG.3D [UR8], [UR16], desc[UR18] ;  /* 0x00001208100095b4 */ /* 0x0005e20008011000 */
[----:B------:R2:W-:Y:S01]  /*5480*/  @!P4 SYNCS.ARRIVE.TRANS64.RED.A0TR RZ, [UR13+0x1a0], R25 ;  /* 0x0001a019ffffc9a7 */ /* 0x0005e2000830040d */
[----:B------:R-:W-:Y:S04]  /*5490*/  UIADD3 UR13, UPT, UPT, UR14, 0x1, URZ ;  /* 0x000000010e0d7890 */ /* 0x000fe8000fffe0ff */
[----:B------:R-:W-:Y:S04]  /*54a0*/  UISETP.NE.AND UP1, UPT, UR13, 0x3, UPT ;  /* 0x000000030d00788c */ /* 0x000fe8000bf25270 */
[----:B------:R-:W-:Y:S02]  /*54b0*/  USEL UR14, URZ, 0x1, UP1 ;  /* 0x00000001ff0e7887 */ /* 0x000fe40008800000 */
[----:B------:R-:W-:Y:S02]  /*54c0*/  USEL UR13, UR13, URZ, UP1 ;  /* 0x000000ff0d0d7287 */ /* 0x000fe40008800000 */
[----:B------:R-:W-:Y:S02]  /*54d0*/  UPLOP3.LUT UP1, UPT, UPT, UPT, UPT, 0x80, 0x8 ;  /* 0x000000000008789c */ /* 0x000fe40003f2f070 */
[----:B------:R-:W-:Y:S01]  /*54e0*/  LOP3.LUT R32, R32, UR14, RZ, 0x3c, !PT ;  /* 0x0000000e20207c12 */ /* 0x000fe2000f8e3cff */
[----:B------:R-:W-:Y:S01]  /*54f0*/  SYNCS.ARRIVE.TRANS64.RED.A1T0 RZ, [UR15], RZ ;  /* 0x000000ffffff79a7 */ /* 0x000fe2000810040f */
[----:B------:R-:W-:Y:S07]  /*5500*/  @P3 BRA `(.L_x_99) ;  /* 0xfffffff4001c3947 */ /* 0x000fee000383ffff */
[----:B------:R-:W-:Y:S01]  /*5510*/  UIADD3 UR7, UPT, UPT, UR7, 0x1b8, URZ ;  /* 0x000001b807077890 */ /* 0x000fe2000fffe0ff */
[----:B------:R-:W-:-:S03]  /*5520*/  SHF.L.U32 R2, R32, 0x1f, RZ ;  /* 0x0000001f20027819 */ /* 0x000fc600000006ff */
[----:B------:R-:W-:-:S09]  /*5530*/  ULEA UR4, UR13, UR7, 0x3 ;  /* 0x000000070d047291 */ /* 0x000fd2000f8e18ff */
[----:B------:R-:W1:Y:S02]  /*5540*/  SYNCS.PHASECHK.TRANS64.TRYWAIT P0, [UR4], R2 ;  /* 0x00000002ff0075a7 */ /* 0x000e640008001104 */
[----:B-1----:R-:W-:Y:S05]  /*5550*/  @!P0 BRA `(.L_x_100) ;  /* 0x0000003400a48947 */ /* 0x002fea0003800000 */
.L_x_216:
        /* <DEDUP_REMOVED lines=9> */
.L_x_218:
[----:B------:R-:W-:-:S04]  /*55f0*/  UIADD3 UR5, UPT, UPT, UR5, 0x1, URZ ;  /* 0x0000000105057890 */ /* 0x000fc8000fffe0ff */
[----:B------:R-:W-:-:S04]  /*5600*/  UISETP.NE.AND UP0, UPT, UR5, 0x3, UPT ;  /* 0x000000030500788c */ /* 0x000fc8000bf05270 */
[----:B------:R-:W-:Y:S02]  /*5610*/  USEL UR4, URZ, 0x1, UP0 ;  /* 0x00000001ff047887 */ /* 0x000fe40008000000 */
[----:B------:R-:W-:-:S04]  /*5620*/  USEL UR5, UR5, URZ, UP0 ;  /* 0x000000ff05057287 */ /* 0x000fc80008000000 */
[----:B------:R-:W-:Y:S01]  /*5630*/  ULEA UR5, UR5, UR7, 0x3 ;  /* 0x0000000705057291 */ /* 0x000fe2000f8e18ff */
[----:B-1----:R-:W-:-:S04]  /*5640*/  LOP3.LUT R2, R32, UR4, RZ, 0x3c, !PT ;  /* 0x0000000420027c12 */ /* 0x002fc8000f8e3cff */
[----:B------:R-:W-:Y:S01]  /*5650*/  SHF.L.U32 R2, R2, 0x1f, RZ ;  /* 0x0000001f02027819 */ /* 0x000fe200000006ff */
[----:B------:R-:W-:-:S07]  /*5660*/  IMAD.U32 R0, RZ, RZ, UR5 ;  /* 0x00000005ff007e24 */ /* 0x000fce000f8e00ff */
.L_x_102:
[----:B-1----:R1:W3:Y:S02]  /*5670*/  SYNCS.PHASECHK.TRANS64.TRYWAIT P0, [R0+URZ], R2 ;  /* 0x00000002000075a7 */ /* 0x0022e400080011ff */
[----:B---3--:R-:W-:Y:S05]  /*5680*/  @!P0 NANOSLEEP.SYNCS 0x989680 ;  /* 0x009896800000895d */ /* 0x008fea0003900000 */
[----:B------:R-:W3:Y:S02]  /*5690*/  @!P0 SYNCS.PHASECHK.TRANS64 P0, [R0+URZ], R2 ;  /* 0x00000002000085a7 */ /* 0x000ee400080010ff */
[----:B--23--:R-:W-:Y:S05]  /*56a0*/  @P0 EXIT ;  /* 0x000000000000094d */ /* 0x00cfea0003800000 */
[----:B------:R-:W-:Y:S05]  /*56b0*/  BRA `(.L_x_102) ;  /* 0xfffffffc00ec7947 */ /* 0x000fea000383ffff */
.L_x_90:
[----:B------:R-:W-:-:S06]  /*56c0*/  UISETP.GE.AND UP1, UPT, UR8, 0x4, UPT ;  /* 0x000000040800788c */ /* 0x000fcc000bf26270 */
[----:B------:R-:W-:-:S13]  /*56d0*/  PLOP3.LUT P0, PT, PT, PT, UP1, 0x80, 0x8 ;  /* 0x000000000008781c */ /* 0x000fda0003f0f018 */
[----:B------:R-:W-:Y:S05]  /*56e0*/  @!P0 EXIT ;  /* 0x000000000000894d */ /* 0x000fea0003800000 */
[----:B------:R-:W-:Y:S01]  /*56f0*/  BAR.SYNC.DEFER_BLOCKING 0x6, 0xa0 ;  /* 0x0182800000007b1d */ /* 0x000fe20000010000 */
[C---:B------:R-:W-:Y:S01]  /*5700*/  IMAD.SHL.U32 R3, R70.reuse, 0x20, RZ ;  /* 0x0000002046037824 */ /* 0x040fe200078e00ff */
[----:B------:R-:W-:Y:S01]  /*5710*/  SHF.R.U32.HI R4, RZ, 0x1, R70 ;  /* 0x00000001ff047819 */ /* 0x000fe20000011646 */
[C---:B------:R-:W-:Y:S01]  /*5720*/  IMAD.SHL.U32 R64, R70.reuse, 0x10, RZ ;  /* 0x0000001046407824 */ /* 0x040fe200078e00ff */
[C---:B------:R-:W-:Y:S01]  /*5730*/  LOP3.LUT P0, RZ, R70.reuse, 0x4, RZ, 0xc0, !PT ;  /* 0x0000000446ff7812 */ /* 0x040fe2000780c0ff */
[----:B------:R-:W-:Y:S01]  /*5740*/  IMAD.U32 R32, R70, 0x10000, RZ ;  /* 0x0001000046207824 */ /* 0x000fe200078e00ff */
[----:B------:R-:W-:Y:S02]  /*5750*/  UMOV UR48, 0x400 ;  /* 0x0000040000307882 */ /* 0x000fe40000000000 */
[----:B------:R-:W1:Y:S01]  /*5760*/  LDC R63, c[0x0][0x370] ;  /* 0x0000dc00ff3f7b82 */ /* 0x000e620000000800 */
[----:B------:R-:W-:Y:S01]  /*5770*/  ULEA UR48, UR37, UR48, 0x18 ;  /* 0x0000003025307291 */ /* 0x000fe2000f8ec0ff */
[----:B------:R-:W-:Y:S01]  /*5780*/  LOP3.LUT R2, R3, 0xc0, RZ, 0xc0, !PT ;  /* 0x000000c003027812 */ /* 0x000fe200078ec0ff */
[----:B------:R-:W-:Y:S01]  /*5790*/  IMAD.MOV.U32 R69, RZ, RZ, 0x10 ;  /* 0x00000010ff457424 */ /* 0x000fe200078e00ff */
[----:B------:R-:W-:Y:S01]  /*57a0*/  LOP3.LUT R64, R64, 0x600, RZ, 0xc0, !PT ;  /* 0x0000060040407812 */ /* 0x000fe200078ec0ff */
[----:B------:R-:W-:Y:S01]  /*57b0*/  IMAD.MOV.U32 R31, RZ, RZ, RZ ;  /* 0x000000ffff1f7224 */ /* 0x000fe200078e00ff */
[----:B------:R-:W-:Y:S01]  /*57c0*/  LOP3.LUT R4, R2, 0x8, R4, 0xf8, !PT ;  /* 0x0000000802047812 */ /* 0x000fe200078ef804 */
[----:B------:R-:W-:Y:S01]  /*57d0*/  IMAD.SHL.U32 R2, R70, 0x4, RZ ;  /* 0x0000000446027824 */ /* 0x000fe200078e00ff */
[----:B------:R-:W2:Y:S01]  /*57e0*/  LDC R28, c[0x0][0xb0c] ;  /* 0x0002c300ff1c7b82 */ /* 0x000ea20000000800 */
[--C-:B------:R-:W-:Y:S01]  /*57f0*/  LOP3.LUT R64, R64, 0x20, R3.reuse, 0xf8, !PT ;  /* 0x0000002040407812 */ /* 0x100fe200078ef803 */
[----:B------:R-:W-:Y:S01]  /*5800*/  IMAD.MOV.U32 R68, RZ, RZ, RZ ;  /* 0x000000ffff447224 */ /* 0x000fe200078e00ff */
[----:B------:R-:W-:Y:S01]  /*5810*/  LOP3.LUT R32, R32, 0x600000, RZ, 0xc0, !PT ;  /* 0x0060000020207812 */ /* 0x000fe200078ec0ff */
[----:B------:R-:W-:Y:S01]  /*5820*/  IMAD.MOV.U32 R73, RZ, RZ, RZ ;  /* 0x000000ffff497224 */ /* 0x000fe200078e00ff */
[----:B------:R-:W-:Y:S01]  /*5830*/  LOP3.LUT R2, R4, 0x18, R2, 0x78, !PT ;  /* 0x0000001804027812 */ /* 0x000fe200078e7802 */
[----:B------:R-:W-:Y:S01]  /*5840*/  IMAD.MOV.U32 R67, RZ, RZ, RZ ;  /* 0x000000ffff437224 */ /* 0x000fe200078e00ff */
[----:B------:R-:W-:Y:S01]  /*5850*/  LOP3.LUT R64, R64, 0x100, R3, 0xf8, !PT ;  /* 0x0000010040407812 */ /* 0x000fe200078ef803 */
[----:B------:R-:W4:Y:S01]  /*5860*/  LDC R61, c[0x0][0xb20] ;  /* 0x0002c800ff3d7b82 */ /* 0x000f220000000800 */
[----:B------:R-:W3:Y:S01]  /*5870*/  LDS R0, [UR48+0x290] ;  /* 0x00029030ff007984 */ /* 0x000ee20008000800 */
[----:B------:R-:W-:Y:S01]  /*5880*/  LOP3.LUT R70, R70, 0x60, RZ, 0xc0, !PT ;  /* 0x0000006046467812 */ /* 0x000fe200078ec0ff */
[----:B------:R-:W1:Y:S01]  /*5890*/  LDCU.64 UR54, c[0x0][0x348] ;  /* 0x00006900ff3677ac */ /* 0x000e620008000a00 */
[----:B------:R-:W-:-:S02]  /*58a0*/  LOP3.LUT R64, R64, R2, RZ, 0xfc, !PT ;  /* 0x0000000240407212 */ /* 0x000fc400078efcff */
[----:B------:R-:W-:Y:S01]  /*58b0*/  SEL R69, R69, 0xfffffff0, !P0 ;  /* 0xfffffff045457807 */ /* 0x000fe20004000000 */
[----:B------:R-:W1:Y:S01]  /*58c0*/  LDCU.64 UR38, c[0x0][0x888] ;  /* 0x00011100ff2677ac */ /* 0x000e620008000a00 */
[----:B------:R-:W1:Y:S01]  /*58d0*/  LDC R27, c[0x0][0xb30] ;  /* 0x0002cc00ff1b7b82 */ /* 0x000e620000000800 */
[----:B------:R-:W1:Y:S01]  /*58e0*/  LDCU.64 UR44, c[0x0][0x890] ;  /* 0x00011200ff2c77ac */ /* 0x000e620008000a00 */
[----:B------:R-:W-:-:S06]  /*58f0*/  UMOV UR51, 0x1 ;  /* 0x0000000100337882 */ /* 0x000fcc0000000000 */
[----:B------:R-:W1:Y:S01]  /*5900*/  LDC.64 R56, c[0x0][0xb10] ;  /* 0x0002c400ff387b82 */ /* 0x000e620000000a00 */
[----:B------:R-:W-:Y:S01]  /*5910*/  UMOV UR56, URZ ;  /* 0x000000ff00387c82 */ /* 0x000fe20008000000 */
[----:B------:R-:W-:Y:S01]  /*5920*/  UIADD3 UR52, UPT, UPT, UR48, 0x400, URZ ;  /* 0x0000040030347890 */ /* 0x000fe2000fffe0ff */
[----:B------:R-:W-:Y:S01]  /*5930*/  UMOV UR50, URZ ;  /* 0x000000ff00327c82 */ /* 0x000fe20008000000 */
[----:B------:R-:W-:-:S04]  /*5940*/  UMOV UR49, URZ ;  /* 0x000000ff00317c82 */ /* 0x000fc80008000000 */
[----:B------:R-:W1:Y:S08]  /*5950*/  LDC.64 R24, c[0x0][0xb18] ;  /* 0x0002c600ff187b82 */ /* 0x000e700000000a00 */
[----:B------:R-:W1:Y:S08]  /*5960*/  LDC.64 R22, c[0x0][0xb28] ;  /* 0x0002ca00ff167b82 */ /* 0x000e700000000a00 */
[----:B------:R-:W1:Y:S01]  /*5970*/  LDC.64 R54, c[0x0][0x8b0] ;  /* 0x00022c00ff367b82 */ /* 0x000e620000000a00 */
[----:B---3--:R-:W-:-:S07]  /*5980*/  IMAD.IADD R32, R0, 0x1, R32 ;  /* 0x0000000100207824 */ /* 0x008fce00078e0220 */
[----:B------:R-:W3:Y:S08]  /*5990*/  LDC.64 R52, c[0x0][0x8a8] ;  /* 0x00022a00ff347b82 */ /* 0x000ef00000000a00 */
[----:B--2-4-:R-:W1:Y:S02]  /*59a0*/  LDC R62, c[0x0][0x374] ;  /* 0x0000dd00ff3e7b82 */ /* 0x014e640000000800 */
.L_x_133:
[----:B------:R-:W-:Y:S02]  /*59b0*/  LEA R0, R73, UR48, 0x3 ;  /* 0x0000003049007c11 */ /* 0x000fe4000f8e18ff */
[----:B------:R-:W-:Y:S02]  /*59c0*/  SHF.L.U32 R2, R67, 0x1f, RZ ;  /* 0x0000001f43027819 */ /* 0x000fe400000006ff */
[----:B-1----:R-:W-:Y:S02]  /*59d0*/  LEA R16, R73, UR48, 0x4 ;  /* 0x0000003049107c11 */ /* 0x002fe4000f8e20ff */
[----:B------:R-:W2:Y:S02]  /*59e0*/  SYNCS.PHASECHK.TRANS64.TRYWAIT P0, [R0+URZ+0x1e0], R2 ;  /* 0x0001e002000075a7 */ /* 0x000ea400080011ff */
[----:B--2---:R-:W-:Y:S05]  /*59f0*/  @!P0 BRA `(.L_x_103) ;  /* 0x0000003000ac8947 */ /* 0x004fea0003800000 */
.L_x_219:
[----:B------:R-:W4:Y:S01]  /*5a00*/  LDC.64 R10, c[0x0][0xb10] ;  /* 0x0002c400ff0a7b82 */ /* 0x000f220000000a00 */
[----:B------:R-:W3:Y:S01]  /*5a10*/  LDS.128 R16, [R16+0x270] ;  /* 0x0002700010107984 */ /* 0x000ee20000000c00 */
[----:B-1----:R-:W-:Y:S01]  /*5a20*/  ISETP.NE.AND P1, PT, R27, 0x1, PT ;  /* 0x000000011b00780c */ /* 0x002fe20003f25270 */
[----:B--2---:R-:W-:Y:S01]  /*5a30*/  VIADD R0, R0, 0x1f0 ;  /* 0x000001f000007836 */ /* 0x004fe20000000000 */
[----:B------:R-:W-:Y:S04]  /*5a40*/  ISETP.GE.AND P0, PT, R26, 0x1, PT ;  /* 0x000000011a00780c */ /* 0x000fe80003f06270 */
[----:B------:R-:W1:Y:S01]  /*5a50*/  LDC.64 R8, c[0x0][0xb18] ;  /* 0x0002c600ff087b82 */ /* 0x000e620000000a00 */
[----:B------:R-:W-:Y:S01]  /*5a60*/  PRMT R0, RZ, 0x654, R0 ;  /* 0x00000654ff007816 */ /* 0x000fe20000000000 */
[----:B------:R-:W-:Y:S01]  /*5a70*/  @!PT LDS RZ, [RZ] ;  /* 0x00000000fffff984 */ /* 0x000fe20000000800 */
[----:B------:R-:W-:Y:S01]  /*5a80*/  @!PT LDS RZ, [RZ] ;  /* 0x00000000fffff984 */ /* 0x000fe20000000800 */
[----:B------:R-:W-:Y:S01]  /*5a90*/  @!PT LDS RZ, [RZ] ;  /* 0x00000000fffff984 */ /* 0x000fe20000000800 */
[----:B------:R-:W-:Y:S01]  /*5aa0*/  @!PT LDS RZ, [RZ] ;  /* 0x00000000fffff984 */ /* 0x000fe20000000800 */
[----:B------:R2:W-:Y:S06]  /*5ab0*/  MEMBAR.ALL.CTA ;  /* 0x0000000000007992 */ /* 0x0005ec0000008000 */
[----:B--2---:R-:W2:Y:S01]  /*5ac0*/  FENCE.VIEW.ASYNC.S ;  /* 0x00000000000073c6 */ /* 0x004ea20000000000 */
[----:B------:R-:W1:Y:S08]  /*5ad0*/  @!P1 LDC R12, c[0x0][0xb20] ;  /* 0x0002c800ff0c9b82 */ /* 0x000e700000000800 */
[----:B------:R-:W1:Y:S01]  /*5ae0*/  @!P1 LDC R7, c[0x0][0xb0c] ;  /* 0x0002c300ff079b82 */ /* 0x000e620000000800 */
[----:B--2---:R2:W-:Y:S01]  /*5af0*/  SYNCS.ARRIVE.TRANS64.RED.A1T0 RZ, [R0+URZ], RZ ;  /* 0x000000ff00ff79a7 */ /* 0x0045e200081004ff */
[----:B---3--:R-:W-:Y:S04]  /*5b00*/  LOP3.LUT P4, RZ, R18, 0x1, RZ, 0xc0, !PT ;  /* 0x0000000112ff7812 */ /* 0x008fe8000788c0ff */
[----:B------:R-:W-:Y:S09]  /*5b10*/  P2R R71, PR, RZ, 0x10 ;  /* 0x00000010ff477803 */ /* 0x000ff20000000000 */
[----:B------:R-:W-:Y:S02]  /*5b20*/  @P4 MOV R30, R16 ;  /* 0x00000010001e4202 */ /* 0x000fe40000000f00 */
[----:B------:R-:W-:Y:S01]  /*5b30*/  @P4 LOP3.LUT R29, R17, 0xffff, RZ, 0xc0, !PT ;  /* 0x0000ffff111d4812 */ /* 0x000fe200078ec0ff */
[----:B--2-4-:R-:W-:Y:S06]  /*5b40*/  @!P0 BRA `(.L_x_104) ;  /* 0x0000000000a48947 */ /* 0x014fec0003800000 */
[----:B------:R-:W-:Y:S01]  /*5b50*/  IMAD.HI.U32 R0, R62, R25, RZ ;  /* 0x000000193e007227 */ /* 0x000fe200078e00ff */
[----:B------:R-:W-:Y:S02]  /*5b60*/  ISETP.NE.AND P0, PT, R24, 0x1, PT ;  /* 0x000000011800780c */ /* 0x000fe40003f05270 */
[----:B------:R-:W-:Y:S01]  /*5b70*/  ISETP.NE.AND P2, PT, R26, 0x1, PT ;  /* 0x000000011a00780c */ /* 0x000fe20003f45270 */
[----:B------:R-:W-:Y:S01]  /*5b80*/  IMAD.HI.U32 R4, R63, R56, RZ ;  /* 0x000000383f047227 */ /* 0x000fe200078e00ff */
[----:B------:R-:W-:Y:S02]  /*5b90*/  SHF.R.U32.HI R0, RZ, R61, R0 ;  /* 0x0000003dff007219 */ /* 0x000fe40000011600 */
[----:B------:R-:W-:Y:S01]  /*5ba0*/  ISETP.NE.AND P3, PT, R28, 0x1, PT ;  /* 0x000000011c00780c */ /* 0x000fe20003f65270 */
[----:B------:R-:W-:Y:S01]  /*5bb0*/  IMAD.HI.U32 R6, R29, R25, RZ ;  /* 0x000000191d067227 */ /* 0x000fe200078e00ff */
[-C--:B------:R-:W-:Y:S02]  /*5bc0*/  SHF.R.U32.HI R4, RZ, R57.reuse, R4 ;  /* 0x00000039ff047219 */ /* 0x080fe40000011604 */
[----:B------:R-:W-:Y:S01]  /*5bd0*/  SEL R0, R62, R0, !P0 ;  /* 0x000000003e007207 */ /* 0x000fe20004000000 */
[----:B------:R-:W-:Y:S01]  /*5be0*/  IMAD.HI.U32 R5, R30, R56, RZ ;  /* 0x000000381e057227 */ /* 0x000fe200078e00ff */
[----:B------:R-:W-:Y:S03]  /*5bf0*/  SEL R4, R63, R4, !P3 ;  /* 0x000000043f047207 */ /* 0x000fe60005800000 */
[-C--:B------:R-:W-:Y:S01]  /*5c00*/  IMAD.HI.U32 R3, R0, R22.reuse, RZ ;  /* 0x0000001600037227 */ /* 0x080fe200078e00ff */
[----:B------:R-:W-:Y:S03]  /*5c10*/  SHF.R.U32.HI R5, RZ, R57, R5 ;  /* 0x00000039ff057219 */ /* 0x000fe60000011605 */
[----:B------:R-:W-:Y:S01]  /*5c20*/  IMAD.HI.U32 R2, R4, R22, RZ ;  /* 0x0000001604027227 */ /* 0x000fe200078e00ff */
[----:B------:R-:W-:Y:S02]  /*5c30*/  @P2 SHF.R.U32.HI R0, RZ, R23, R3 ;  /* 0x00000017ff002219 */ /* 0x000fe40000011603 */
[----:B------:R-:W-:Y:S02]  /*5c40*/  SHF.R.U32.HI R3, RZ, R61, R6 ;  /* 0x0000003dff037219 */ /* 0x000fe40000011606 */
[----:B------:R-:W-:Y:S01]  /*5c50*/  @P2 SHF.R.U32.HI R4, RZ, R23, R2 ;  /* 0x00000017ff042219 */ /* 0x000fe20000011602 */
[----:B------:R-:W-:Y:S01]  /*5c60*/  IMAD R0, R26, R0, RZ ;  /* 0x000000001a007224 */ /* 0x000fe200078e02ff */
[----:B------:R-:W-:Y:S02]  /*5c70*/  SEL R3, R29, R3, !P0 ;  /* 0x000000031d037207 */ /* 0x000fe40004000000 */
[----:B------:R-:W-:Y:S01]  /*5c80*/  SEL R2, R30, R5, !P3 ;  /* 0x000000051e027207 */ /* 0x000fe20005800000 */
[----:B------:R-:W-:Y:S01]  /*5c90*/  IMAD R5, R26, R4, RZ ;  /* 0x000000041a057224 */ /* 0x000fe200078e02ff */
[C---:B------:R-:W-:Y:S01]  /*5ca0*/  ISETP.GE.AND P0, PT, R3.reuse, R0, PT ;  /* 0x000000000300720c */ /* 0x040fe20003f06270 */
[C---:B------:R-:W-:Y:S03]  /*5cb0*/  IMAD.HI.U32 R0, R3.reuse, R22, RZ ;  /* 0x0000001603007227 */ /* 0x040fe600078e00ff */
[C---:B------:R-:W-:Y:S02]  /*5cc0*/  ISETP.GE.OR P0, PT, R2.reuse, R5, P0 ;  /* 0x000000050200720c */ /* 0x040fe40000706670 */
[----:B------:R-:W-:Y:S04]  /*5cd0*/  SHF.R.U32.HI R0, RZ, R23, R0 ;  /* 0x00000017ff007219 */ /* 0x000fe80000011600 */
[C---:B------:R-:W-:Y:S05]  /*5ce0*/  SEL R6, R3.reuse, R0, !P2 ;  /* 0x0000000003067207 */ /* 0x040fea0005000000 */
        /* <DEDUP_REMOVED lines=14> */
[----:B------:R-:W-:Y:S07]  /*5dd0*/  IMAD R29, R3, R24, R29 ;  /* 0x00000018031d7224 */ /* 0x000fee00078e021d */
.L_x_104:
[----:B-1----:R-:W-:Y:S01]  /*5de0*/  @!P1 ISETP.NE.AND P0, PT, R8, 0x1, PT ;  /* 0x000000010800980c */ /* 0x002fe20003f05270 */
[----:B------:R-:W-:Y:S01]  /*5df0*/  @!P1 IMAD.HI.U32 R0, R30, R10, RZ ;  /* 0x0000000a1e009227 */ /* 0x000fe200078e00ff */
[----:B------:R-:W-:Y:S01]  /*5e00*/  @!P1 ISETP.NE.AND P2, PT, R7, 0x1, PT ;  /* 0x000000010700980c */ /* 0x000fe20003f45270 */
[----:B------:R-:W-:Y:S01]  /*5e10*/  ULOP3.LUT UP0, URZ, UR52, 0x1b0, URZ, 0xc0, !UPT ;  /* 0x000001b034ff7892 */ /* 0x000fe2000f80c0ff */
[----:B------:R-:W-:Y:S01]  /*5e20*/  R2UR UR42, R21 ;  /* 0x00000000152a72ca */ /* 0x000fe200000e0000 */
[----:B------:R-:W-:Y:S01]  /*5e30*/  @!P1 IMAD.HI.U32 R2, R29, R9, RZ ;  /* 0x000000091d029227 */ /* 0x000fe200078e00ff */
[----:B------:R-:W-:Y:S02]  /*5e40*/  @!P1 SHF.R.U32.HI R0, RZ, R11, R0 ;  /* 0x0000000bff009219 */ /* 0x000fe40000011600 */
[----:B------:R-:W-:Y:S01]  /*5e50*/  R2UR UR41, R20 ;  /* 0x00000000142972ca */ /* 0x000fe200000e0000 */
[----:B------:R-:W-:Y:S01]  /*5e60*/  VIADD R73, R73, 0x1 ;  /* 0x0000000149497836 */ /* 0x000fe20000000000 */
[----:B------:R-:W-:Y:S02]  /*5e70*/  @!P1 SHF.R.U32.HI R2, RZ, R12, R2 ;  /* 0x0000000cff029219 */ /* 0x000fe40000011602 */
[----:B------:R-:W-:Y:S02]  /*5e80*/  @!P1 SEL R3, R30, R0, !P2 ;  /* 0x000000001e039207 */ /* 0x000fe40005000000 */
[----:B------:R-:W-:Y:S02]  /*5e90*/  @!P1 SEL R2, R29, R2, !P0 ;  /* 0x000000021d029207 */ /* 0x000fe40004000000 */
[----:B------:R-:W-:Y:S01]  /*5ea0*/  @P4 SHF.R.U32.HI R66, RZ, 0x10, R17 ;  /* 0x00000010ff424819 */ /* 0x000fe20000011611 */
[----:B------:R-:W-:Y:S02]  /*5eb0*/  USHF.L.U32 UR42, UR42, 0x6, URZ ;  /* 0x000000062a2a7899 */ /* 0x000fe400080006ff */
[----:B------:R-:W-:Y:S02]  /*5ec0*/  @!P1 IMAD.IADD R0, R2, 0x1, -R3 ;  /* 0x0000000102009824 */ /* 0x000fe400078e0a03 */
[----:B------:R-:W-:Y:S01]  /*5ed0*/  @!P1 IMAD.IADD R2, R3, 0x1, -R2 ;  /* 0x0000000103029824 */ /* 0x000fe200078e0a02 */
[----:B------:R-:W-:Y:S01]  /*5ee0*/  USHF.L.U32 UR41, UR41, 0x6, URZ ;  /* 0x0000000629297899 */ /* 0x000fe200080006ff */
[----:B------:R-:W-:Y:S02]  /*5ef0*/  @!P1 IMAD R30, R0, R7, R30 ;  /* 0x00000007001e9224 */ /* 0x000fe400078e021e */
[----:B------:R-:W-:Y:S01]  /*5f00*/  @!P1 IMAD R29, R2, R8, R29 ;  /* 0x00000008021d9224 */ /* 0x000fe200078e021d */
[----:B------:R-:W-:Y:S08]  /*5f10*/  BRA.U !UP0, `(.L_x_105) ;  /* 0x00000001087c7547 */ /* 0x000ff0000b800000 */
[----:B------:R-:W1:Y:S01]  /*5f20*/  LDCU.64 UR8, c[0x4][0x80] ;  /* 0x01001000ff0877ac */ /* 0x000e620008000a00 */
[----:B------:R-:W-:Y:S01]  /*5f30*/  MOV R2, 0x0 ;  /* 0x0000000000027802 */ /* 0x000fe20000000f00 */
[----:B------:R-:W-:Y:S02]  /*5f40*/  HFMA2 R12, -RZ, RZ, 0, 5.9604644775390625e-08 ;  /* 0x00000001ff0c7431 */ /* 0x000fe400000001ff */
[----:B------:R-:W-:Y:S01]  /*5f50*/  IMAD.MOV.U32 R8, RZ, RZ, 0x70 ;  /* 0x00000070ff087424 */ /* 0x000fe200078e00ff */
[----:B------:R2:W3:Y:S01]  /*5f60*/  LDC.64 R14, c[0x4][R2] ;  /* 0x01000000020e7b82 */ /* 0x0004e20000000a00 */
[----:B------:R-:W4:Y:S01]  /*5f70*/  LDCU.64 UR6, c[0x4][0x88] ;  /* 0x01001100ff0677ac */ /* 0x000f220008000a00 */
[----:B------:R-:W-:Y:S01]  /*5f80*/  IMAD.MOV.U32 R13, RZ, RZ, RZ ;  /* 0x000000ffff0d7224 */ /* 0x000fe200078e00ff */
[----:B------:R-:W2:Y:S01]  /*5f90*/  LDCU.64 UR4, c[0x4][0x8] ;  /* 0x01000100ff0477ac */ /* 0x000ea20008000a00 */
[----:B-1----:R-:W-:Y:S01]  /*5fa0*/  MOV R5, UR9 ;  /* 0x0000000900057c02 */ /* 0x002fe20008000f00 */
[----:B------:R-:W-:Y:S01]  /*5fb0*/  IMAD.U32 R4, RZ, RZ, UR8 ;  /* 0x00000008ff047e24 */ /* 0x000fe2000f8e00ff */
[----:B----4-:R-:W-:Y:S01]  /*5fc0*/  MOV R7, UR7 ;  /* 0x0000000700077c02 */ /* 0x010fe20008000f00 */
[----:B------:R-:W-:Y:S01]  /*5fd0*/  IMAD.U32 R6, RZ, RZ, UR6 ;  /* 0x00000006ff067e24 */ /* 0x000fe2000f8e00ff */
[----:B--2---:R-:W-:Y:S01]  /*5fe0*/  MOV R11, UR5 ;  /* 0x00000005000b7c02 */ /* 0x004fe20008000f00 */
[----:B------:R-:W-:Y:S02]  /*5ff0*/  IMAD.U32 R10, RZ, RZ, UR4 ;  /* 0x00000004ff0a7e24 */ /* 0x000fe4000f8e00ff */
[----:B------:R-:W-:Y:S07]  /*6000*/  LEPC R20, `(.L_x_106) ;  /* 0x000000001014794e */ /* 0x000fee0000000000 */
[----:B---3-5:R-:W-:Y:S05]  /*6010*/  CALL.ABS.NOINC R14 ;  /* 0x000000000e007343 */ /* 0x028fea0003c00000 */
.L_x_106:
[----:B------:R-:W1:Y:S01]  /*6020*/  LDCU.64 UR8, c[0x4][0x80] ;  /* 0x01001000ff0877ac */ /* 0x000e620008000a00 */
[----:B------:R-:W2:Y:S01]  /*6030*/  LDC.64 R2, c[0x4][R2] ;  /* 0x0100000002027b82 */ /* 0x000ea20000000a00 */
[----:B------:R-:W-:Y:S02]  /*6040*/  HFMA2 R12, -RZ, RZ, 0, 5.9604644775390625e-08 ;  /* 0x00000001ff0c7431 */ /* 0x000fe400000001ff */
[----:B------:R-:W-:Y:S02]  /*6050*/  IMAD.MOV.U32 R8, RZ, RZ, 0x70 ;  /* 0x00000070ff087424 */ /* 0x000fe400078e00ff */
[----:B------:R-:W-:Y:S01]  /*6060*/  IMAD.MOV.U32 R13, RZ, RZ, RZ ;  /* 0x000000ffff0d7224 */ /* 0x000fe200078e00ff */
[----:B------:R-:W3:Y:S01]  /*6070*/  LDCU.64 UR6, c[0x4][0x88] ;  /* 0x01001100ff0677ac */ /* 0x000ee20008000a00 */
[----:B------:R-:W4:Y:S01]  /*6080*/  LDCU.64 UR4, c[0x4][0x8] ;  /* 0x01000100ff0477ac */ /* 0x000f220008000a00 */
[----:B-1----:R-:W-:Y:S02]  /*6090*/  MOV R4, UR8 ;  /* 0x0000000800047c02 */ /* 0x002fe40008000f00 */
[----:B------:R-:W-:Y:S02]  /*60a0*/  MOV R5, UR9 ;  /* 0x0000000900057c02 */ /* 0x000fe40008000f00 */
[----:B---3--:R-:W-:Y:S01]  /*60b0*/  MOV R7, UR7 ;  /* 0x0000000700077c02 */ /* 0x008fe20008000f00 */
[----:B------:R-:W-:Y:S01]  /*60c0*/  IMAD.U32 R6, RZ, RZ, UR6 ;  /* 0x00000006ff067e24 */ /* 0x000fe2000f8e00ff */
[----:B----4-:R-:W-:Y:S01]  /*60d0*/  MOV R11, UR5 ;  /* 0x00000005000b7c02 */ /* 0x010fe20008000f00 */
[----:B------:R-:W-:Y:S02]  /*60e0*/  IMAD.U32 R10, RZ, RZ, UR4 ;  /* 0x00000004ff0a7e24 */ /* 0x000fe4000f8e00ff */
[----:B------:R-:W-:Y:S07]  /*60f0*/  LEPC R20, `(.L_x_105) ;  /* 0x000000001014794e */ /* 0x000fee0000000000 */
[----:B--2---:R-:W-:Y:S05]  /*6100*/  CALL.ABS.NOINC R2 ;  /* 0x0000000002007343 */ /* 0x004fea0003c00000 */
.L_x_105:
[----:B------:R-:W-:Y:S01]  /*6110*/  ISETP.NE.U32.AND P4, PT, R54, RZ, PT ;  /* 0x000000ff3600720c */ /* 0x000fe20003f85070 */
[----:B------:R-:W-:Y:S01]  /*6120*/  UISETP.NE.AND UP2, UPT, UR53, URZ, UPT ;  /* 0x000000ff3500728c */ /* 0x000fe2000bf45270 */
[----:B------:R-:W-:Y:S01]  /*6130*/  ISETP.NE.U32.AND P2, PT, RZ, UR38, PT ;  /* 0x00000026ff007c0c */ /* 0x000fe2000bf45070 */
[----:B------:R-:W-:Y:S01]  /*6140*/  UISETP.NE.U32.AND UP1, UPT, UR44, URZ, UPT ;  /* 0x000000ff2c00728c */ /* 0x000fe2000bf25070 */
[----:B------:R-:W-:Y:S01]  /*6150*/  ISETP.NE.AND.EX P4, PT, R55, RZ, PT, P4 ;  /* 0x000000ff3700720c */ /* 0x000fe20003f85340 */
[----:B------:R-:W-:Y:S01]  /*6160*/  UPLOP3.LUT UP0, UPT, UPT, UPT, UPT, 0x40, 0x4 ;  /* 0x000000000004789c */ /* 0x000fe20003f0e870 */
[----:B------:R-:W-:Y:S01]  /*6170*/  ISETP.NE.AND.EX P2, PT, RZ, UR39, PT, P2 ;  /* 0x00000027ff007c0c */ /* 0x000fe2000bf45320 */
[----:B------:R-:W-:Y:S01]  /*6180*/  UISETP.NE.AND.EX UP1, UPT, UR45, URZ, UPT, UP1 ;  /* 0x000000ff2d00728c */ /* 0x000fe2000bf25310 */
[----:B------:R-:W-:Y:S04]  /*6190*/  PLOP3.LUT P1, PT, PT, PT, UP2, 0x80, 0x8 ;  /* 0x000000000008781c */ /* 0x000fe80003f2f028 */
[----:B------:R-:W-:Y:S06]  /*61a0*/  @UP2 UPLOP3.LUT UP0, UPT, UPT, UPT, UP1, 0x80, 0x8 ;  /* 0x000000000008289c */ /* 0x000fec0003f0f010 */
[----:B------:R-:W-:Y:S01]  /*61b0*/  PLOP3.LUT P0, PT, PT, PT, UP0, 0x80, 0x8 ;  /* 0x000000000008781c */ /* 0x000fe20003f0f008 */
[----:B------:R-:W-:Y:S01]  /*61c0*/  @!UPT UIADD3 URZ, UPT, UPT, URZ, URZ, URZ ;  /* 0x000000fffffff290 */ /* 0x000fe2000fffe0ff */
[----:B------:R-:W-:Y:S11]  /*61d0*/  BRA.U !UP1, `(.L_x_107) ;  /* 0x0000000109387547 */ /* 0x000ff6000b800000 */
[----:B------:R-:W-:Y:S01]  /*61e0*/  UISETP.NE.U32.AND UP0, UPT, UR38, URZ, UPT ;  /* 0x000000ff2600728c */ /* 0x000fe2000bf05070 */
[----:B------:R-:W-:Y:S02]  /*61f0*/  HFMA2 R0, -RZ, RZ, 0, 5.9604644775390625e-08 ;  /* 0x00000001ff007431 */ /* 0x000fe400000001ff */
[----:B------:R-:W-:Y:S01]  /*6200*/  IMAD.MOV.U32 R60, RZ, RZ, 0x1 ;  /* 0x00000001ff3c7424 */ /* 0x000fe200078e00ff */
[----:B------:R-:W-:Y:S06]  /*6210*/  UISETP.NE.AND.EX UP0, UPT, UR39, URZ, UPT, UP0 ;  /* 0x000000ff2700728c */ /* 0x000fec000bf05300 */
[----:B------:R-:W-:Y:S05]  /*6220*/  PLOP3.LUT P3, PT, PT, PT, UP0, 0x80, 0x8 ;  /* 0x000000000008781c */ /* 0x000fea0003f6f008 */
[----:B------:R-:W1:Y:S01]  /*6230*/  @UP0 LDCU.64 UR6, c[0x0][0x888] ;  /* 0x00011100ff0607ac */ /* 0x000e620008000a00 */
[----:B------:R-:W-:Y:S07]  /*6240*/  @UP0 UIMAD UR4, UR36, UR44, URZ ;  /* 0x0000002c240402a4 */ /* 0x000fee000f8e02ff */
[----:B------:R-:W-:Y:S01]  /*6250*/  @!P3 PRMT R60, R0, 0x7610, R60 ;  /* 0x00007610003cb816 */ /* 0x000fe2000000003c */
[----:B-1----:R-:W-:Y:S03]  /*6260*/  @UP0 UIMAD.WIDE UR6, UR4, 0x4, UR6 ;  /* 0x00000004040608a5 */ /* 0x002fe6000f8e0206 */
[----:B------:R-:W1:Y:S03]  /*6270*/  @!UP0 LDCU UR4, c[0x0][0x880] ;  /* 0x00011000ff0487ac */ /* 0x000e660008000800 */
[----:B------:R-:W-:Y:S01]  /*6280*/  IMAD.U32 R2, RZ, RZ, UR6 ;  /* 0x00000006ff027e24 */ /* 0x000fe2000f8e00ff */
[----:B------:R-:W-:Y:S05]  /*6290*/  MOV R3, UR7 ;  /* 0x0000000700037c02 */ /* 0x000fea0008000f00 */
[----:B-----5:R2:W5:Y:S02]  /*62a0*/  @P3 LDG.E R35, desc[UR46][R2.64] ;  /* 0x0000002e02233981 */ /* 0x020564000c1e1900 */
[----:B-12---:R-:W-:Y:S02]  /*62b0*/  @!P3 IMAD.U32 R35, RZ, RZ, UR4 ;  /* 0x00000004ff23be24 */ /* 0x006fe4000f8e00ff */
.L_x_107:
[----:B------:R-:W-:Y:S05]  /*62c0*/  @!P4 BRA `(.L_x_108) ;  /* 0x000000000020c947 */ /* 0x000fea0003800000 */
[----:B------:R-:W-:Y:S04]  /*62d0*/  ISETP.NE.U32.AND P3, PT, R52, RZ, PT ;  /* 0x000000ff3400720c */ /* 0x000fe80003f65070 */
[----:B------:R-:W-:Y:S11]  /*62e0*/  ISETP.NE.AND.EX P3, PT, R53, RZ, PT, P3 ;  /* 0x000000ff3500720c */ /* 0x000ff60003f65330 */
[----:B------:R-:W-:Y:S02]  /*62f0*/  @!UPT UIADD3 URZ, UPT, UPT, URZ, URZ, URZ ;  /* 0x000000fffffff290 */ /* 0x000fe4000fffe0ff */
[----:B------:R-:W1:Y:S01]  /*6300*/  @P3 LDC.64 R2, c[0x0][0x8a8] ;  /* 0x00022a00ff023b82 */ /* 0x000e620000000a00 */
[----:B------:R-:W-:Y:S04]  /*6310*/  @P3 IMAD R0, R54, UR36, RZ ;  /* 0x0000002436003c24 */ /* 0x000fe8000f8e02ff */
[----:B-1----:R-:W-:Y:S05]  /*6320*/  @P3 IMAD.WIDE R2, R0, 0x4, R2 ;  /* 0x0000000400023825 */ /* 0x002fea00078e0202 */
[----:B-----5:R1:W5:Y:S02]  /*6330*/  @P3 LDG.E R33, desc[UR46][R2.64] ;  /* 0x0000002e02213981 */ /* 0x020364000c1e1900 */
[----:B-1----:R-:W2:Y:S02]  /*6340*/  @!P3 LDC R33, c[0x0][0x8a0] ;  /* 0x00022800ff21bb82 */ /* 0x002ea40000000800 */
.L_x_108:
[----:B-----5:R-:W-:Y:S01]  /*6350*/  FSETP.NEU.AND P3, PT, R35, RZ, PT ;  /* 0x000000ff2300720b */ /* 0x020fe20003f6d000 */
[----:B------:R-:W-:Y:S01]  /*6360*/  IMAD.U32 R2, RZ, RZ, UR56 ;  /* 0x00000038ff027e24 */ /* 0x000fe2000f8e00ff */
[----:B------:R-:W-:Y:S01]  /*6370*/  SEL R5, RZ, 0xffffffff, P2 ;  /* 0xffffffffff057807 */ /* 0x000fe20001000000 */
[----:B------:R-:W-:Y:S01]  /*6380*/  ULOP3.LUT UR4, UR51, 0x1, URZ, 0x3c, !UPT ;  /* 0x0000000133047892 */ /* 0x000fe2000f8e3cff */
[----:B------:R-:W-:Y:S01]  /*6390*/  @P1 LOP3.LUT P2, RZ, R60, 0xff, RZ, 0xc0, !PT ;  /* 0x000000ff3cff1812 */ /* 0x000fe2000784c0ff */
[----:B------:R-:W-:Y:S01]  /*63a0*/  BSSY B1, `(.L_x_109) ;  /* 0x000003d000017945 */ /* 0x000fe20003800000 */
[----:B------:R-:W-:Y:S01]  /*63b0*/  @P1 SEL R0, RZ, 0xffffffff, P3 ;  /* 0xffffffffff001807 */ /* 0x000fe20001800000 */
[----:B------:R-:W-:Y:S01]  /*63c0*/  IMAD.MOV.U32 R47, RZ, RZ, 0x1 ;  /* 0x00000001ff2f7424 */ /* 0x000fe200078e00ff */
[----:B------:R-:W-:Y:S01]  /*63d0*/  LEA R2, R2, UR48, 0x3 ;  /* 0x0000003002027c11 */ /* 0x000fe2000f8e18ff */
[----:B------:R-:W-:Y:S01]  /*63e0*/  IMAD.U32 R45, RZ, RZ, UR4 ;  /* 0x00000004ff2d7e24 */ /* 0x000fe2000f8e00ff */
[----:B------:R-:W-:Y:S01]  /*63f0*/  @P0 SEL R0, R5, R0, !P2 ;  /* 0x0000000005000207 */ /* 0x000fe20005000000 */
[----:B------:R-:W-:Y:S01]  /*6400*/  IMAD.U32 R46, RZ, RZ, UR56 ;  /* 0x00000038ff2e7e24 */ /* 0x000fe2000f8e00ff */
[C---:B------:R-:W-:Y:S02]  /*6410*/  LEA R44, R31.reuse, UR48, 0x3 ;  /* 0x000000301f2c7c11 */ /* 0x040fe4000f8e18ff */
[----:B------:R-:W-:Y:S02]  /*6420*/  CS2R R50, SRZ ;  /* 0x0000000000327805 */ /* 0x000fe4000001ff00 */
[----:B------:R-:W-:Y:S02]  /*6430*/  @P1 LOP3.LUT R0, R0, 0x1, RZ, 0xc0, !PT ;  /* 0x0000000100001812 */ /* 0x000fe400078ec0ff */
[----:B------:R-:W-:Y:S02]  /*6440*/  CS2R R48, SRZ ;  /* 0x0000000000307805 */ /* 0x000fe4000001ff00 */
[----:B------:R-:W-:Y:S02]  /*6450*/  SHF.L.U32 R3, R68, 0x1f, RZ ;  /* 0x0000001f44037819 */ /* 0x000fe400000006ff */
[----:B------:R-:W-:Y:S02]  /*6460*/  CS2R R42, SRZ ;  /* 0x00000000002a7805 */ /* 0x000fe4000001ff00 */
[----:B------:R-:W-:Y:S02]  /*6470*/  ISETP.NE.U32.OR P5, PT, R0, 0x1, !P1 ;  /* 0x000000010000780c */ /* 0x000fe40004fa5470 */
[----:B------:R-:W-:Y:S02]  /*6480*/  CS2R R40, SRZ ;  /* 0x0000000000287805 */ /* 0x000fe4000001ff00 */
[----:B------:R-:W-:Y:S02]  /*6490*/  PLOP3.LUT P2, PT, PT, PT, UP1, 0x80, 0x8 ;  /* 0x000000000008781c */ /* 0x000fe40003f4f018 */
[----:B------:R-:W-:Y:S02]  /*64a0*/  LEA.HI R34, R31, R31, RZ, 0x1 ;  /* 0x0000001f1f227211 */ /* 0x000fe400078f08ff */
[----:B------:R-:W-:Y:S02]  /*64b0*/  LOP3.LUT P4, R72, R60, 0xff, RZ, 0xc0, !PT ;  /* 0x000000ff3c487812 */ /* 0x000fe4000788c0ff */
[----:B------:R-:W-:Y:S02]  /*64c0*/  SEL R4, RZ, 0xffffffff, P3 ;  /* 0xffffffffff047807 */ /* 0x000fe40001800000 */
[----:B------:R-:W-:Y:S02]  /*64d0*/  P2R R74, PR, RZ, 0x20 ;  /* 0x00000020ff4a7803 */ /* 0x000fe40000000000 */
[----:B------:R-:W-:Y:S03]  /*64e0*/  @P5 SHF.L.U32 R0, R45, 0x1f, RZ ;  /* 0x0000001f2d005819 */ /* 0x000fe600000006ff */
[----:B------:R-:W-:Y:S01]  /*64f0*/  @P2 SEL R4, R5, R4, !P4 ;  /* 0x0000000405042207 */ /* 0x000fe20006000000 */
[----:B------:R1:W3:Y:S03]  /*6500*/  @P5 SYNCS.PHASECHK.TRANS64.TRYWAIT P1, [R2+URZ+0x1a0], R0 ;  /* 0x0001a000020055a7 */ /* 0x0002e600080211ff */
[----:B------:R-:W-:Y:S04]  /*6510*/  LOP3.LUT R4, R4, 0x1, RZ, 0xc0, !PT ;  /* 0x0000000104047812 */ /* 0x000fe800078ec0ff */
[----:B------:R-:W-:Y:S04]  /*6520*/  ISETP.NE.U32.AND P2, PT, R4, 0x1, PT ;  /* 0x000000010400780c */ /* 0x000fe80003f45070 */
[----:B------:R-:W-:Y:S01]  /*6530*/  P2R R76, PR, RZ, 0x4 ;  /* 0x00000004ff4c7803 */ /* 0x000fe20000000000 */
[----:B------:R4:W2:Y:S01]  /*6540*/  SYNCS.PHASECHK.TRANS64.TRYWAIT P0, [R44+URZ+0x200], R3 ;  /* 0x000200032c0075a7 */ /* 0x0008a200080011ff */
[C---:B-1----:R-:W-:Y:S01]  /*6550*/  IMAD.SHL.U32 R0, R34.reuse, 0x20, RZ ;  /* 0x0000002022007824 */ /* 0x042fe200078e00ff */
[----:B------:R-:W-:Y:S04]  /*6560*/  LOP3.LUT R34, R34, 0xffe, RZ, 0xc0, !PT ;  /* 0x00000ffe22227812 */ /* 0x000fe800078ec0ff */
[----:B------:R-:W-:Y:S01]  /*6570*/  LOP3.LUT R0, R0, 0xffffffc0, RZ, 0xc0, !PT ;  /* 0xffffffc000007812 */ /* 0x000fe200078ec0ff */
[----:B------:R-:W-:Y:S04]  /*6580*/  IMAD.IADD R34, R31, 0x1, -R34 ;  /* 0x000000011f227824 */ /* 0x000fe800078e0a22 */
[----:B------:R-:W-:Y:S04]  /*6590*/  IMAD.IADD R0, R32, 0x1, R0 ;  /* 0x0000000120007824 */ /* 0x000fe800078e0200 */
[----:B------:R-:W-:Y:S01]  /*65a0*/  IMAD R34, R34, 0x100000, R0 ;  /* 0x0010000022227824 */ /* 0x000fe200078e0200 */
[----:B---3--:R-:W-:Y:S01]  /*65b0*/  @P5 SEL R47, RZ, 0x1, !P1 ;  /* 0x00000001ff2f5807 */ /* 0x008fe20004800000 */
[----:B----4-:R-:W-:Y:S06]  /*65c0*/  @!P5 BRA `(.L_x_110) ;  /* 0x000000000068d947 */ /* 0x010fec0003800000 */
[----:B------:R-:W-:Y:S01]  /*65d0*/  HFMA2 R43, -RZ, RZ, 0, 0 ;  /* 0x00000000ff2b7431 */ /* 0x000fe200000001ff */
[----:B------:R-:W-:Y:S01]  /*65e0*/  ISETP.NE.AND P1, PT, R47, RZ, PT ;  /* 0x000000ff2f00720c */ /* 0x000fe20003f25270 */
[----:B------:R-:W-:Y:S01]  /*65f0*/  IMAD.U32 R0, RZ, RZ, UR56 ;  /* 0x00000038ff007e24 */ /* 0x000fe2000f8e00ff */
[----:B------:R-:W-:Y:S11]  /*6600*/  BSSY B0, `(.L_x_111) ;  /* 0x0000005000007945 */ /* 0x000ff60003800000 */
[----:B------:R-:W-:Y:S05]  /*6610*/  @P1 BRA `(.L_x_112) ;  /* 0x00000000000c1947 */ /* 0x000fea0003800000 */
[----:B------:R-:W-:Y:S04]  /*6620*/  SHF.L.U32 R4, R45, 0x1f, RZ ;  /* 0x0000001f2d047819 */ /* 0x000fe800000006ff */
[----:B------:R-:W1:Y:S02]  /*6630*/  SYNCS.PHASECHK.TRANS64.TRYWAIT P1, [R2+URZ+0x1a0], R4 ;  /* 0x0001a004020075a7 */ /* 0x000e6400080211ff */
[----:B-1----:R-:W-:Y:S05]  /*6640*/  @!P1 BRA `(.L_x_113) ;  /* 0x0000002400ac9947 */ /* 0x002fea0003800000 */
.L_x_112:
[----:B------:R-:W-:Y:S05]  /*6650*/  BSYNC B0 ;  /* 0x0000000000007941 */ /* 0x000fea0003800000 */
.L_x_111:
[----:B------:R-:W-:Y:S01]  /*6660*/  ISETP.NE.AND P1, PT, R76, RZ, PT ;  /* 0x000000ff4c00720c */ /* 0x000fe20003f25270 */
[----:B------:R-:W-:Y:S01]  /*6670*/  IMAD.MOV.U32 R42, RZ, RZ, RZ ;  /* 0x000000ffff2a7224 */ /* 0x000fe200078e00ff */
[----:B------:R-:W-:Y:S02]  /*6680*/  CS2R R40, SRZ ;  /* 0x0000000000287805 */ /* 0x000fe4000001ff00 */
[----:B------:R-:W-:Y:S02]  /*6690*/  CS2R R50, SRZ ;  /* 0x0000000000327805 */ /* 0x000fe4000001ff00 */
[----:B------:R-:W-:Y:S07]  /*66a0*/  CS2R R48, SRZ ;  /* 0x0000000000307805 */ /* 0x000fee000001ff00 */
[----:B-1----:R-:W-:Y:S01]  /*66b0*/  @P1 IMAD R2, R0, 0x800, R64 ;  /* 0x0000080000021824 */ /* 0x002fe200078e0240 */
[----:B------:R-:W-:Y:S05]  /*66c0*/  @P1 WARPSYNC.ALL ;  /* 0x0000000000001948 */ /* 0x000fea0003800000 */
[----:B------:R-:W-:Y:S01]  /*66d0*/  @P1 LEA R2, R2, UR48, 0x1 ;  /* 0x0000003002021c11 */ /* 0x000fe2000f8e08ff */
[----:B------:R-:W-:Y:S04]  /*66e0*/  UIADD3 UR5, UPT, UPT, UR56, 0x1, URZ ;  /* 0x0000000138057890 */ /* 0x000fe8000fffe0ff */
[----:B------:R1:W3:Y:S01]  /*66f0*/  @P1 LDSM.16.M88.4 R40, [R2+0x400] ;  /* 0x000400000228183b */ /* 0x0002e20000000200 */
[----:B------:R-:W-:Y:S01]  /*6700*/  UISETP.NE.AND UP0, UPT, UR5, 0x3, UPT ;  /* 0x000000030500788c */ /* 0x000fe2000bf05270 */
[----:B------:R-:W-:Y:S03]  /*6710*/  @P1 IMAD R0, R69, 0x2, R2 ;  /* 0x0000000245001824 */ /* 0x000fe600078e0202 */
[----:B------:R-:W-:Y:S02]  /*6720*/  USEL UR4, URZ, 0x1, UP0 ;  /* 0x00000001ff047887 */ /* 0x000fe40008000000 */
[----:B------:R1:W4:Y:S01]  /*6730*/  @P1 LDSM.16.M88.4 R48, [R0+0x400] ;  /* 0x000400000030183b */ /* 0x0003220000000200 */
[----:B------:R-:W-:Y:S03]  /*6740*/  USEL UR5, UR5, URZ, UP0 ;  /* 0x000000ff05057287 */ /* 0x000fe60008000000 */
[----:B------:R-:W-:Y:S03]  /*6750*/  LOP3.LUT R45, R45, UR4, RZ, 0x3c, !PT ;  /* 0x000000042d2d7c12 */ /* 0x000fe6000f8e3cff */
[----:B------:R-:W-:Y:S02]  /*6760*/  IMAD.U32 R46, RZ, RZ, UR5 ;  /* 0x00000005ff2e7e24 */ /* 0x000fe4000f8e00ff */
.L_x_110:
[----:B------:R-:W-:Y:S05]  /*6770*/  BSYNC B1 ;  /* 0x0000000000017941 */ /* 0x000fea0003800000 */
.L_x_109:
[----:B-1----:R-:W-:Y:S04]  /*6780*/  SHF.R.U32.HI R0, RZ, 0x15, R34 ;  /* 0x00000015ff007819 */ /* 0x002fe80000011622 */
[----:B------:R-:W-:Y:S01]  /*6790*/  LOP3.LUT P1, RZ, R0, 0x3, R65, 0x48, !PT ;  /* 0x0000000300ff7812 */ /* 0x000fe20007824841 */
[----:B------:R-:W-:Y:S01]  /*67a0*/  @!UPT UIADD3 URZ, UPT, UPT, URZ, URZ, URZ ;  /* 0x000000fffffff290 */ /* 0x000fe2000fffe0ff */
[----:B--2---:R-:W-:Y:S11]  /*67b0*/  @P0 BRA `(.L_x_114) ;  /* 0x0000000000080947 */ /* 0x004ff60003800000 */
[----:B------:R-:W1:Y:S02]  /*67c0*/  SYNCS.PHASECHK.TRANS64.TRYWAIT P0, [R44+URZ+0x200], R3 ;  /* 0x000200032c0075a7 */ /* 0x000e6400080011ff */
[----:B-1----:R-:W-:Y:S05]  /*67d0*/  @!P0 BRA `(.L_x_115) ;  /* 0x00000024005c8947 */ /* 0x002fea0003800000 */
.L_x_114:
[----:B------:R-:W-:Y:S05]  /*67e0*/  @!P1 BRA `(.L_x_116) ;  /* 0x0000000000409947 */ /* 0x000fea0003800000 */
[----:B------:R-:W2:Y:S01]  /*67f0*/  LDCU.64 UR8, c[0x4][0x70] ;  /* 0x01000e00ff0877ac */ /* 0x000ea20008000a00 */
[----:B-1----:R-:W-:Y:S01]  /*6800*/  MOV R3, 0x0 ;  /* 0x0000000000037802 */ /* 0x002fe20000000f00 */
[----:B------:R-:W-:Y:S02]  /*6810*/  HFMA2 R12, -RZ, RZ, 0, 5.9604644775390625e-08 ;  /* 0x00000001ff0c7431 */ /* 0x000fe400000001ff */
[----:B------:R-:W-:Y:S02]  /*6820*/  IMAD.MOV.U32 R8, RZ, RZ, 0x192 ;  /* 0x00000192ff087424 */ /* 0x000fe400078e00ff */
[----:B------:R-:W-:Y:S01]  /*6830*/  IMAD.MOV.U32 R13, RZ, RZ, RZ ;  /* 0x000000ffff0d7224 */ /* 0x000fe200078e00ff */
[----:B------:R-:W1:Y:S01]  /*6840*/  LDCU.64 UR6, c[0x4][0x78] ;  /* 0x01000f00ff0677ac */ /* 0x000e620008000a00 */
[----:B------:R-:W3:Y:S01]  /*6850*/  LDC.64 R2, c[0x4][R3] ;  /* 0x0100000003027b82 */ /* 0x000ee20000000a00 */
[----:B------:R-:W5:Y:S01]  /*6860*/  LDCU.64 UR4, c[0x4][0x10] ;  /* 0x01000200ff0477ac */ /* 0x000f620008000a00 */
[----:B--2---:R-:W-:Y:S01]  /*6870*/  MOV R5, UR9 ;  /* 0x0000000900057c02 */ /* 0x004fe20008000f00 */
[----:B------:R-:W-:Y:S01]  /*6880*/  IMAD.U32 R4, RZ, RZ, UR8 ;  /* 0x00000008ff047e24 */ /* 0x000fe2000f8e00ff */
[----:B-1----:R-:W-:Y:S01]  /*6890*/  MOV R7, UR7 ;  /* 0x0000000700077c02 */ /* 0x002fe20008000f00 */
[----:B------:R-:W-:Y:S01]  /*68a0*/  IMAD.U32 R6, RZ, RZ, UR6 ;  /* 0x00000006ff067e24 */ /* 0x000fe2000f8e00ff */
[----:B-----5:R-:W-:Y:S01]  /*68b0*/  MOV R11, UR5 ;  /* 0x00000005000b7c02 */ /* 0x020fe20008000f00 */
[----:B------:R-:W-:Y:S02]  /*68c0*/  IMAD.U32 R10, RZ, RZ, UR4 ;  /* 0x00000004ff0a7e24 */ /* 0x000fe4000f8e00ff */
[----:B------:R-:W-:Y:S07]  /*68d0*/  LEPC R20, `(.L_x_116) ;  /* 0x000000001014794e */ /* 0x000fee0000000000 */
[----:B---34-:R-:W-:Y:S05]  /*68e0*/  CALL.ABS.NOINC R2 ;  /* 0x0000000002007343 */ /* 0x018fea0003c00000 */
.L_x_116:
[----:B------:R-:W-:Y:S05]  /*68f0*/  WARPSYNC.ALL ;  /* 0x0000000000007948 */ /* 0x000fea0003800000 */
[----:B------:R-:W-:Y:S01]  /*6900*/  R2UR UR4, R34 ;  /* 0x00000000220472ca */ /* 0x000fe200000e0000 */
[----:B-1-3--:R-:W-:Y:S01]  /*6910*/  HADD2.F32 R3, -RZ, R40.H0_H0 ;  /* 0x20000028ff037230 */ /* 0x00afe20000004100 */
[----:B------:R-:W-:Y:S01]  /*6920*/  SHF.L.U32 R75, R69, 0x1, RZ ;  /* 0x00000001454b7819 */ /* 0x000fe200000006ff */
[----:B------:R-:W-:Y:S01]  /*6930*/  HADD2.F32 R20, -RZ, R42.H0_H0 ;  /* 0x2000002aff147230 */ /* 0x000fe20000004100 */
[----:B------:R-:W-:Y:S01]  /*6940*/  ISETP.NE.AND P0, PT, R70, RZ, PT ;  /* 0x000000ff4600720c */ /* 0x000fe20003f05270 */
[----:B------:R-:W-:Y:S08]  /*6950*/  BSSY.RECONVERGENT B0, `(.L_x_117) ;  /* 0x000004d000007945 */ /* 0x000ff00003800200 */
[----:B------:R-:W1:Y:S02]  /*6960*/  LDTM.16dp256bit.x4 R4, tmem[UR4] ;  /* 0x00000004000479ee */ /* 0x000e640008120000 */
[C---:B-1----:R-:W-:Y:S01]  /*6970*/  FMUL R0, R33.reuse, R4 ;  /* 0x0000000421007220 */ /* 0x042fe20000400000 */
[----:B------:R-:W-:Y:S02]  /*6980*/  HADD2.F32 R4, -RZ, R40.H1_H1 ;  /* 0x30000028ff047230 */ /* 0x000fe40000004100 */
[----:B------:R-:W-:Y:S01]  /*6990*/  FMUL R2, R33, R5 ;  /* 0x0000000521027220 */ /* 0x000fe20000400000 */
[--C-:B------:R-:W-:Y:S02]  /*69a0*/  HADD2.F32 R5, -RZ, R41.reuse.H0_H0 ;  /* 0x20000029ff057230 */ /* 0x100fe40000004100 */
[----:B------:R-:W-:Y:S01]  /*69b0*/  FFMA R0, R35, R3, R0 ;  /* 0x0000000323007223 */ /* 0x000fe20000000000 */
[----:B------:R-:W-:Y:S01]  /*69c0*/  FMUL R3, R33, R6 ;  /* 0x0000000621037220 */ /* 0x000fe20000400000 */
[----:B------:R-:W-:Y:S02]  /*69d0*/  HADD2.F32 R6, -RZ, R41.H1_H1 ;  /* 0x30000029ff067230 */ /* 0x000fe40000004100 */
[----:B------:R-:W-:Y:S01]  /*69e0*/  FFMA R2, R35, R4, R2 ;  /* 0x0000000423027223 */ /* 0x000fe20000000002 */
[----:B------:R-:W-:Y:S01]  /*69f0*/  FMUL R7, R33, R7 ;  /* 0x0000000721077220 */ /* 0x000fe20000400000 */
[----:B------:R-:W-:Y:S01]  /*6a00*/  FFMA R3, R35, R5, R3 ;  /* 0x0000000523037223 */ /* 0x000fe20000000003 */
[C---:B------:R-:W-:Y:S01]  /*6a10*/  FMUL R4, R33.reuse, R8 ;  /* 0x0000000821047220 */ /* 0x040fe20000400000 */
[----:B------:R-:W-:Y:S01]  /*6a20*/  FMUL R5, R33, R9 ;  /* 0x0000000921057220 */ /* 0x000fe20000400000 */
[----:B------:R-:W-:Y:S01]  /*6a30*/  F2FP.F16.F32.PACK_AB R36, R2, R0 ;  /* 0x000000000224723e */ /* 0x000fe200000000ff */
[C---:B------:R-:W-:Y:S01]  /*6a40*/  FFMA R7, R35.reuse, R6, R7 ;  /* 0x0000000623077223 */ /* 0x040fe20000000007 */
[----:B------:R-:W-:Y:S02]  /*6a50*/  HADD2.F32 R0, -RZ, R42.H1_H1 ;  /* 0x3000002aff007230 */ /* 0x000fe40000004100 */
[----:B------:R-:W-:Y:S01]  /*6a60*/  FFMA R4, R35, R20, R4 ;  /* 0x0000001423047223 */ /* 0x000fe20000000004 */
[--C-:B------:R-:W-:Y:S02]  /*6a70*/  HADD2.F32 R2, -RZ, R43.reuse.H0_H0 ;  /* 0x2000002bff027230 */ /* 0x100fe40000004100 */
[----:B------:R-:W-:Y:S01]  /*6a80*/  FMUL R6, R33, R10 ;  /* 0x0000000a21067220 */ /* 0x000fe20000400000 */
[----:B------:R-:W-:Y:S01]  /*6a90*/  F2FP.F16.F32.PACK_AB R37, R7, R3 ;  /* 0x000000030725723e */ /* 0x000fe200000000ff */
[----:B------:R-:W-:Y:S02]  /*6aa0*/  HADD2.F32 R3, -RZ, R43.H1_H1 ;  /* 0x3000002bff037230 */ /* 0x000fe40000004100 */
[----:B------:R-:W-:Y:S01]  /*6ab0*/  FFMA R5, R35, R0, R5 ;  /* 0x0000000023057223 */ /* 0x000fe20000000005 */
[C---:B------:R-:W-:Y:S01]  /*6ac0*/  FMUL R11, R33.reuse, R11 ;  /* 0x0000000b210b7220 */ /* 0x040fe20000400000 */
[--C-:B----4-:R-:W-:Y:S02]  /*6ad0*/  HADD2.F32 R7, -RZ, R48.reuse.H0_H0 ;  /* 0x20000030ff077230 */ /* 0x110fe40000004100 */
[C---:B------:R-:W-:Y:S01]  /*6ae0*/  FMUL R8, R33.reuse, R12 ;  /* 0x0000000c21087220 */ /* 0x040fe20000400000 */
[----:B------:R-:W-:Y:S02]  /*6af0*/  HADD2.F32 R0, -RZ, R48.H1_H1 ;  /* 0x30000030ff007230 */ /* 0x000fe40000004100 */
[----:B------:R-:W-:Y:S01]  /*6b00*/  FMUL R9, R33, R13 ;  /* 0x0000000d21097220 */ /* 0x000fe20000400000 */
[C---:B------:R-:W-:Y:S01]  /*6b10*/  FFMA R6, R35.reuse, R2, R6 ;  /* 0x0000000223067223 */ /* 0x040fe20000000006 */
[C---:B------:R-:W-:Y:S01]  /*6b20*/  FFMA R11, R35.reuse, R3, R11 ;  /* 0x00000003230b7223 */ /* 0x040fe2000000000b */
[C---:B------:R-:W-:Y:S01]  /*6b30*/  FFMA R8, R35.reuse, R7, R8 ;  /* 0x0000000723087223 */ /* 0x040fe20000000008 */
[----:B------:R-:W-:Y:S01]  /*6b40*/  FFMA R9, R35, R0, R9 ;  /* 0x0000000023097223 */ /* 0x000fe20000000009 */
[--C-:B------:R-:W-:Y:S02]  /*6b50*/  HADD2.F32 R2, -RZ, R49.reuse.H0_H0 ;  /* 0x20000031ff027230 */ /* 0x100fe40000004100 */
[C---:B------:R-:W-:Y:S01]  /*6b60*/  FMUL R10, R33.reuse, R14 ;  /* 0x0000000e210a7220 */ /* 0x040fe20000400000 */
[----:B------:R-:W-:Y:S02]  /*6b70*/  HADD2.F32 R0, -RZ, R49.H1_H1 ;  /* 0x30000031ff007230 */ /* 0x000fe40000004100 */
[----:B------:R-:W-:Y:S01]  /*6b80*/  FMUL R15, R33, R15 ;  /* 0x0000000f210f7220 */ /* 0x000fe20000400000 */
[----:B------:R-:W-:Y:S01]  /*6b90*/  F2FP.F16.F32.PACK_AB R38, R5, R4 ;  /* 0x000000040526723e */ /* 0x000fe200000000ff */
[----:B------:R-:W-:Y:S01]  /*6ba0*/  FFMA R10, R35, R2, R10 ;  /* 0x00000002230a7223 */ /* 0x000fe2000000000a */
[----:B------:R-:W-:Y:S01]  /*6bb0*/  FMUL R12, R33, R16 ;  /* 0x00000010210c7220 */ /* 0x000fe20000400000 */
[----:B------:R-:W-:Y:S01]  /*6bc0*/  FFMA R15, R35, R0, R15 ;  /* 0x00000000230f7223 */ /* 0x000fe2000000000f */
[--C-:B------:R-:W-:Y:S01]  /*6bd0*/  HADD2.F32 R0, -RZ, R50.reuse.H0_H0 ;  /* 0x20000032ff007230 */ /* 0x100fe20000004100 */
[----:B------:R-:W-:Y:S01]  /*6be0*/  MOV R5, UR56 ;  /* 0x0000003800057c02 */ /* 0x000fe20008000f00 */
[----:B------:R-:W-:Y:S02]  /*6bf0*/  HADD2.F32 R2, -RZ, R50.H1_H1 ;  /* 0x30000032ff027230 */ /* 0x000fe40000004100 */
[C---:B------:R-:W-:Y:S01]  /*6c00*/  FMUL R13, R33.reuse, R17 ;  /* 0x00000011210d7220 */ /* 0x040fe20000400000 */
[--C-:B------:R-:W-:Y:S02]  /*6c10*/  HADD2.F32 R3, -RZ, R51.reuse.H0_H0 ;  /* 0x20000033ff037230 */ /* 0x100fe40000004100 */
[C---:B------:R-:W-:Y:S01]  /*6c20*/  FMUL R14, R33.reuse, R18 ;  /* 0x00000012210e7220 */ /* 0x040fe20000400000 */
[----:B------:R-:W-:Y:S02]  /*6c30*/  HADD2.F32 R4, -RZ, R51.H1_H1 ;  /* 0x30000033ff047230 */ /* 0x000fe40000004100 */
[----:B------:R-:W-:Y:S01]  /*6c40*/  FMUL R19, R33, R19 ;  /* 0x0000001321137220 */ /* 0x000fe20000400000 */
[----:B------:R-:W-:Y:S01]  /*6c50*/  FFMA R12, R35, R0, R12 ;  /* 0x00000000230c7223 */ /* 0x000fe2000000000c */
[----:B------:R-:W-:Y:S01]  /*6c60*/  LEA R5, R5, R64, 0xb ;  /* 0x0000004005057211 */ /* 0x000fe200078e58ff */
[C---:B------:R-:W-:Y:S01]  /*6c70*/  FFMA R13, R35.reuse, R2, R13 ;  /* 0x00000002230d7223 */ /* 0x040fe2000000000d */
[C---:B------:R-:W-:Y:S01]  /*6c80*/  FFMA R14, R35.reuse, R3, R14 ;  /* 0x00000003230e7223 */ /* 0x040fe2000000000e */
[----:B------:R-:W-:Y:S01]  /*6c90*/  FFMA R19, R35, R4, R19 ;  /* 0x0000000423137223 */ /* 0x000fe20000000013 */
[----:B------:R-:W-:Y:S02]  /*6ca0*/  F2FP.F16.F32.PACK_AB R39, R11, R6 ;  /* 0x000000060b27723e */ /* 0x000fe400000000ff */
[----:B------:R-:W-:Y:S02]  /*6cb0*/  LEA R5, R5, UR48, 0x1 ;  /* 0x0000003005057c11 */ /* 0x000fe4000f8e08ff */
[----:B------:R-:W-:Y:S02]  /*6cc0*/  F2FP.F16.F32.PACK_AB R8, R9, R8 ;  /* 0x000000080908723e */ /* 0x000fe400000000ff */
[----:B------:R-:W-:Y:S01]  /*6cd0*/  F2FP.F16.F32.PACK_AB R9, R15, R10 ;  /* 0x0000000a0f09723e */ /* 0x000fe200000000ff */
[----:B------:R1:W-:Y:S01]  /*6ce0*/  STSM.16.M88.4 [R5+0x400], R36 ;  /* 0x0004002405007844 */ /* 0x0003e20000000200 */
[----:B------:R-:W-:Y:S02]  /*6cf0*/  F2FP.F16.F32.PACK_AB R10, R13, R12 ;  /* 0x0000000c0d0a723e */ /* 0x000fe400000000ff */
[----:B------:R-:W-:Y:S02]  /*6d00*/  F2FP.F16.F32.PACK_AB R11, R19, R14 ;  /* 0x0000000e130b723e */ /* 0x000fe400000000ff */
[----:B------:R-:W-:Y:S05]  /*6d10*/  IADD3 R0, PT, PT, R75, 0x400, R5 ;  /* 0x000004004b007810 */ /* 0x000fea0007ffe005 */
[----:B------:R1:W-:Y:S01]  /*6d20*/  STSM.16.M88.4 [R0], R8 ;  /* 0x0000000800007844 */ /* 0x0003e20000000200 */
[----:B------:R-:W-:Y:S01]  /*6d30*/  @!PT LDS RZ, [RZ] ;  /* 0x00000000fffff984 */ /* 0x000fe20000000800 */
[----:B------:R-:W-:Y:S01]  /*6d40*/  @!PT LDS RZ, [RZ] ;  /* 0x00000000fffff984 */ /* 0x000fe20000000800 */
[----:B------:R-:W-:Y:S01]  /*6d50*/  @!PT LDS RZ, [RZ] ;  /* 0x00000000fffff984 */ /* 0x000fe20000000800 */
[----:B------:R-:W-:Y:S01]  /*6d60*/  @!PT LDS RZ, [RZ] ;  /* 0x00000000fffff984 */ /* 0x000fe20000000800 */
[----:B------:R2:W-:Y:S07]  /*6d70*/  MEMBAR.ALL.CTA ;  /* 0x0000000000007992 */ /* 0x0005ee0000008000 */
[----:B--2---:R-:W2:Y:S02]  /*6d80*/  FENCE.VIEW.ASYNC.S ;  /* 0x00000000000073c6 */ /* 0x004ea40000000000 */
[----:B--2---:R-:W-:Y:S06]  /*6d90*/  BAR.SYNC.DEFER_BLOCKING 0x1, 0x80 ;  /* 0x0042000000007b1d */ /* 0x004fec0000010000 */
[----:B------:R-:W-:Y:S05]  /*6da0*/  @P0 BRA `(.L_x_118) ;  /* 0x00000000001c0947 */ /* 0x000fea0003800000 */
[----:B------:R-:W-:Y:S02]  /*6db0*/  UIADD3 UR6, UP0, UPT, UR54, 0x680, URZ ;  /* 0x0000068036067890 */ /* 0x000fe4000ff1e0ff */
[----:B------:R-:W-:Y:S02]  /*6dc0*/  ULEA UR4, UR56, UR48, 0xc ;  /* 0x0000003038047291 */ /* 0x000fe4000f8e60ff */
[----:B------:R-:W-:Y:S02]  /*6dd0*/  UIADD3.X UR7, UPT, UPT, URZ, UR55, URZ, UP0, !UPT ;  /* 0x00000037ff077290 */ /* 0x000fe400087fe4ff */
[----:B------:R-:W-:Y:S01]  /*6de0*/  UIADD3 UR40, UPT, UPT, UR4, 0x400, URZ ;  /* 0x0000040004287890 */ /* 0x000fe2000fffe0ff */
[----:B------:R-:W-:Y:S08]  /*6df0*/  UMOV UR43, UR36 ;  /* 0x00000024002b7c82 */ /* 0x000ff00008000000 */
[----:B------:R2:W-:Y:S02]  /*6e00*/  UTMASTG.3D [UR40], [UR6] ;  /* 0x00000028060073b5 */ /* 0x0005e40008010000 */
[----:B--2---:R0:W-:Y:S02]  /*6e10*/  UTMACMDFLUSH ;  /* 0x00000000000079b7 */ /* 0x0041e40000000000 */
.L_x_118:
[----:B------:R-:W-:Y:S05]  /*6e20*/  BSYNC.RECONVERGENT B0 ;  /* 0x0000000000007941 */ /* 0x000fea0003800200 */
.L_x_117:
[----:B------:R-:W-:Y:S01]  /*6e30*/  UIADD3 UR40, UPT, UPT, UR56, 0x1, URZ ;  /* 0x0000000138287890 */ /* 0x000fe2000fffe0ff */
[----:B------:R-:W-:Y:S03]  /*6e40*/  BSSY.RECONVERGENT B0, `(.L_x_119) ;  /* 0x0000005000007945 */ /* 0x000fe60003800200 */
[----:B------:R-:W-:Y:S04]  /*6e50*/  UISETP.NE.AND UP0, UPT, UR40, 0x3, UPT ;  /* 0x000000032800788c */ /* 0x000fe8000bf05270 */
[----:B------:R-:W-:Y:S01]  /*6e60*/  USEL UR43, UR40, URZ, UP0 ;  /* 0x000000ff282b7287 */ /* 0x000fe20008000000 */
[----:B------:R-:W-:Y:S11]  /*6e70*/  @P0 BRA `(.L_x_120) ;  /* 0x0000000000040947 */ /* 0x000ff60003800000 */
[----:B------:R-:W-:Y:S04]  /*6e80*/  DEPBAR.LE SB0, 0x1 ;  /* 0x000080400000791a */ /* 0x000fe80000000000 */
.L_x_120:
[----:B------:R-:W-:Y:S05]  /*6e90*/  BSYNC.RECONVERGENT B0 ;  /* 0x0000000000007941 */ /* 0x000fea0003800200 */
.L_x_119:
[----:B------:R-:W-:Y:S01]  /*6ea0*/  BAR.SYNC.DEFER_BLOCKING 0x1, 0x80 ;  /* 0x0042000000007b1d */ /* 0x000fe20000010000 */
[----:B------:R-:W-:Y:S01]  /*6eb0*/  ISETP.NE.AND P1, PT, R74, RZ, PT ;  /* 0x000000ff4a00720c */ /* 0x000fe20003f25270 */
[----:B------:R-:W-:Y:S01]  /*6ec0*/  UISETP.NE.AND UP0, UPT, UR50, URZ, UPT ;  /* 0x000000ff3200728c */ /* 0x000fe2000bf05270 */
[----:B------:R-:W-:Y:S11]  /*6ed0*/  LEA R2, R46, UR48, 0x3 ;  /* 0x000000302e027c11 */ /* 0x000ff6000f8e18ff */
[----:B------:R-:W-:Y:S01]  /*6ee0*/  @P1 SHF.L.U32 R3, R45, 0x1f, RZ ;  /* 0x0000001f2d031819 */ /* 0x000fe200000006ff */
[----:B------:R-:W-:Y:S06]  /*6ef0*/  BRA.U !UP0, `(.L_x_121) ;  /* 0x0000000108247547 */ /* 0x000fec000b800000 */
[----:B------:R-:W-:Y:S01]  /*6f00*/  IMAD.U32 R4, RZ, RZ, UR49 ;  /* 0x00000031ff047e24 */ /* 0x000fe2000f8e00ff */
[----:B-1----:R-:W-:Y:S01]  /*6f10*/  MOV R0, UR37 ;  /* 0x0000002500007c02 */ /* 0x002fe20008000f00 */
[----:B------:R-:W-:Y:S03]  /*6f20*/  UIADD3 UR49, UPT, UPT, UR49, 0x1, URZ ;  /* 0x0000000131317890 */ /* 0x000fe6000fffe0ff */
[----:B------:R-:W-:Y:S01]  /*6f30*/  @P1 LEA R4, R4, UR48, 0x3 ;  /* 0x0000003004041c11 */ /* 0x000fe2000f8e18ff */
[----:B------:R-:W-:Y:S04]  /*6f40*/  UISETP.NE.AND UP0, UPT, UR49, 0x3, UPT ;  /* 0x000000033100788c */ /* 0x000fe8000bf05270 */
[----:B------:R-:W-:Y:S01]  /*6f50*/  @P1 VIADD R4, R4, 0x1b8 ;  /* 0x000001b804041836 */ /* 0x000fe20000000000 */
[----:B------:R-:W-:Y:S04]  /*6f60*/  USEL UR49, UR49, URZ, UP0 ;  /* 0x000000ff31317287 */ /* 0x000fe80008000000 */
[----:B------:R-:W-:Y:S04]  /*6f70*/  @P1 PRMT R0, R0, 0x654, R4 ;  /* 0x0000065400001816 */ /* 0x000fe80000000004 */
[----:B------:R2:W-:Y:S04]  /*6f80*/  @P1 SYNCS.ARRIVE.TRANS64.RED.A1T0 RZ, [R0+URZ], RZ ;  /* 0x000000ff00ff19a7 */ /* 0x0005e800081004ff */
.L_x_121:
[----:B------:R-:W3:Y:S01]  /*6f90*/  @P1 SYNCS.PHASECHK.TRANS64.TRYWAIT P0, [R2+URZ+0x1a0], R3 ;  /* 0x0001a003020015a7 */ /* 0x000ee200080011ff */
[----:B------:R-:W-:Y:S01]  /*6fa0*/  BSSY B1, `(.L_x_122) ;  /* 0x0000013000017945 */ /* 0x000fe20003800000 */
[----:B---3--:R-:W-:Y:S03]  /*6fb0*/  @P1 SEL R47, RZ, 0x1, !P0 ;  /* 0x00000001ff2f1807 */ /* 0x008fe60004000000 */
[----:B------:R-:W-:Y:S05]  /*6fc0*/  @!P1 BRA `(.L_x_123) ;  /* 0x0000000000409947 */ /* 0x000fea0003800000 */
[----:B------:R-:W-:Y:S01]  /*6fd0*/  ISETP.NE.AND P1, PT, R76, RZ, PT ;  /* 0x000000ff4c00720c */ /* 0x000fe20003f25270 */
[----:B------:R-:W-:Y:S01]  /*6fe0*/  BSSY B0, `(.L_x_124) ;  /* 0x0000009000007945 */ /* 0x000fe20003800000 */
[----:B------:R-:W-:Y:S11]  /*6ff0*/  ISETP.NE.AND P0, PT, R47, RZ, PT ;  /* 0x000000ff2f00720c */ /* 0x000ff60003f05270 */
[----:B------:R-:W-:Y:S05]  /*7000*/  @P1 IMAD R3, R46, 0x800, R64 ;  /* 0x000008002e031824 */ /* 0x000fea00078e0240 */
[----:B------:R-:W-:Y:S05]  /*7010*/  @P1 LEA R3, R3, UR48, 0x1 ;  /* 0x0000003003031c11 */ /* 0x000fea000f8e08ff */
[----:B-12---:R-:W-:Y:S01]  /*7020*/  @P1 IMAD.IADD R0, R75, 0x1, R3 ;  /* 0x000000014b001824 */ /* 0x006fe200078e0203 */
[----:B------:R-:W-:Y:S06]  /*7030*/  @P0 BRA `(.L_x_125) ;  /* 0x00000000000c0947 */ /* 0x000fec0003800000 */
[----:B------:R-:W-:Y:S04]  /*7040*/  SHF.L.U32 R45, R45, 0x1f, RZ ;  /* 0x0000001f2d2d7819 */ /* 0x000fe800000006ff */
[----:B------:R-:W1:Y:S02]  /*7050*/  SYNCS.PHASECHK.TRANS64.TRYWAIT P0, [R2+URZ+0x1a0], R45 ;  /* 0x0001a02d020075a7 */ /* 0x000e6400080011ff */
[----:B-1----:R-:W-:Y:S05]  /*7060*/  @!P0 BRA `(.L_x_126) ;  /* 0x0000001c004c8947 */ /* 0x002fea0003800000 */
.L_x_125:
[----:B------:R-:W-:Y:S05]  /*7070*/  BSYNC B0 ;  /* 0x0000000000007941 */ /* 0x000fea0003800000 */
.L_x_124:
[----:B------:R-:W-:Y:S11]  /*7080*/  ISETP.NE.AND P0, PT, R76, RZ, PT ;  /* 0x000000ff4c00720c */ /* 0x000ff60003f05270 */
[----:B------:R-:W-:Y:S02]  /*7090*/  @!UPT UIADD3 URZ, UPT, UPT, URZ, URZ, URZ ;  /* 0x000000fffffff290 */ /* 0x000fe4000fffe0ff */
[----:B------:R-:W-:Y:S05]  /*70a0*/  @P0 WARPSYNC.ALL ;  /* 0x0000000000000948 */ /* 0x000fea0003800000 */
[----:B------:R3:W4:Y:S04]  /*70b0*/  @P0 LDSM.16.M88.4 R40, [R3+0x400] ;  /* 0x000400000328083b */ /* 0x0007280000000200 */
[----:B------:R3:W2:Y:S02]  /*70c0*/  @P0 LDSM.16.M88.4 R48, [R0+0x400] ;  /* 0x000400000030083b */ /* 0x0006a40000000200 */
.L_x_123:
[----:B------:R-:W-:Y:S05]  /*70d0*/  BSYNC B1 ;  /* 0x0000000000017941 */ /* 0x000fea0003800000 */
.L_x_122:
[----:B-123--:R-:W-:Y:S05]  /*70e0*/  VIADD R0, R34, 0x20 ;  /* 0x0000002022007836 */ /* 0x00efea0000000000 */
[----:B------:R-:W-:Y:S04]  /*70f0*/  SHF.R.U32.HI R0, RZ, 0x15, R0 ;  /* 0x00000015ff007819 */ /* 0x000fe80000011600 */
[----:B------:R-:W-:Y:S11]  /*7100*/  LOP3.LUT P0, RZ, R0, 0x3, R65, 0x48, !PT ;  /* 0x0000000300ff7812 */ /* 0x000ff60007804841 */
[----:B------:R-:W-:Y:S02]  /*7110*/  @!UPT UIADD3 URZ, UPT, UPT, URZ, URZ, URZ ;  /* 0x000000fffffff290 */ /* 0x000fe4000fffe0ff */
[----:B------:R-:W-:Y:S05]  /*7120*/  @!P0 BRA `(.L_x_127) ;  /* 0x0000000000408947 */ /* 0x000fea0003800000 */
[----:B------:R-:W1:Y:S01]  /*7130*/  LDCU.64 UR8, c[0x4][0x70] ;  /* 0x01000e00ff0877ac */ /* 0x000e620008000a00 */
[----:B------:R-:W-:Y:S01]  /*7140*/  MOV R3, 0x0 ;  /* 0x0000000000037802 */ /* 0x000fe20000000f00 */
[----:B------:R-:W-:Y:S02]  /*7150*/  HFMA2 R12, -RZ, RZ, 0, 5.9604644775390625e-08 ;  /* 0x00000001ff0c7431 */ /* 0x000fe400000001ff */
[----:B------:R-:W-:Y:S02]  /*7160*/  IMAD.MOV.U32 R8, RZ, RZ, 0x192 ;  /* 0x00000192ff087424 */ /* 0x000fe400078e00ff */
[----:B------:R-:W-:Y:S01]  /*7170*/  IMAD.MOV.U32 R13, RZ, RZ, RZ ;  /* 0x000000ffff0d7224 */ /* 0x000fe200078e00ff */
[----:B------:R-:W2:Y:S01]  /*7180*/  LDCU.64 UR6, c[0x4][0x78] ;  /* 0x01000f00ff0677ac */ /* 0x000ea20008000a00 */
[----:B------:R-:W3:Y:S01]  /*7190*/  LDC.64 R2, c[0x4][R3] ;  /* 0x0100000003027b82 */ /* 0x000ee20000000a00 */
[----:B------:R-:W5:Y:S01]  /*71a0*/  LDCU.64 UR4, c[0x4][0x10] ;  /* 0x01000200ff0477ac */ /* 0x000f620008000a00 */
[----:B-1----:R-:W-:Y:S01]  /*71b0*/  MOV R5, UR9 ;  /* 0x0000000900057c02 */ /* 0x002fe20008000f00 */
[----:B------:R-:W-:Y:S01]  /*71c0*/  IMAD.U32 R4, RZ, RZ, UR8 ;  /* 0x00000008ff047e24 */ /* 0x000fe2000f8e00ff */
[----:B--2---:R-:W-:Y:S01]  /*71d0*/  MOV R7, UR7 ;  /* 0x0000000700077c02 */ /* 0x004fe20008000f00 */
[----:B------:R-:W-:Y:S01]  /*71e0*/  IMAD.U32 R6, RZ, RZ, UR6 ;  /* 0x00000006ff067e24 */ /* 0x000fe2000f8e00ff */
[----:B-----5:R-:W-:Y:S01]  /*71f0*/  MOV R11, UR5 ;  /* 0x00000005000b7c02 */ /* 0x020fe20008000f00 */
[----:B------:R-:W-:Y:S02]  /*7200*/  IMAD.U32 R10, RZ, RZ, UR4 ;  /* 0x00000004ff0a7e24 */ /* 0x000fe4000f8e00ff */
[----:B------:R-:W-:Y:S07]  /*7210*/  LEPC R20, `(.L_x_127) ;  /* 0x000000001014794e */ /* 0x000fee0000000000 */
[----:B---34-:R-:W-:Y:S05]  /*7220*/  CALL.ABS.NOINC R2 ;  /* 0x0000000002007343 */ /* 0x018fea0003c00000 */
.L_x_127:
[----:B------:R-:W-:Y:S01]  /*7230*/  ISETP.NE.AND P0, PT, R70, RZ, PT ;  /* 0x000000ff4600720c */ /* 0x000fe20003f05270 */
[----:B------:R-:W-:Y:S05]  /*7240*/  WARPSYNC.ALL ;  /* 0x0000000000007948 */ /* 0x000fea0003800000 */
[----:B------:R-:W-:Y:S01]  /*7250*/  R2UR UR4, R34 ;  /* 0x00000000220472ca */ /* 0x000fe200000e0000 */
[--C-:B----4-:R-:W-:Y:S01]  /*7260*/  HADD2.F32 R20, -RZ, R40.reuse.H0_H0 ;  /* 0x20000028ff147230 */ /* 0x110fe20000004100 */
[----:B------:R-:W-:Y:S01]  /*7270*/  R2UR UR5, R44 ;  /* 0x000000002c0572ca */ /* 0x000fe200000e0000 */
[----:B------:R-:W-:Y:S01]  /*7280*/  HADD2.F32 R21, -RZ, R40.H1_H1 ;  /* 0x30000028ff157230 */ /* 0x000fe20000004100 */
[----:B------:R-:W-:Y:S01]  /*7290*/  BSSY.RECONVERGENT B0, `(.L_x_128) ;  /* 0x0000053000007945 */ /* 0x000fe20003800200 */
[--C-:B------:R-:W-:Y:S02]  /*72a0*/  HADD2.F32 R34, -RZ, R41.reuse.H0_H0 ;  /* 0x20000029ff227230 */ /* 0x100fe40000004100 */
[----:B------:R-:W-:Y:S02]  /*72b0*/  HADD2.F32 R36, -RZ, R41.H1_H1 ;  /* 0x30000029ff247230 */ /* 0x000fe40000004100 */
[--C-:B------:R-:W-:Y:S02]  /*72c0*/  HADD2.F32 R37, -RZ, R42.reuse.H0_H0 ;  /* 0x2000002aff257230 */ /* 0x100fe40000004100 */
[----:B------:R-:W-:Y:S02]  /*72d0*/  HADD2.F32 R38, -RZ, R42.H1_H1 ;  /* 0x3000002aff267230 */ /* 0x000fe40000004100 */
[----:B------:R-:W1:Y:S01]  /*72e0*/  LDTM.16dp256bit.x4 R4, tmem[UR4+0x20] ;  /* 0x00002004000479ee */ /* 0x000e620008120000 */
[----:B------:R-:W-:Y:S01]  /*72f0*/  NOP ;  /* 0x0000000000007918 */ /* 0x000fe20000000000 */
[----:B------:R-:W-:Y:S01]  /*7300*/  UIADD3 UR5, UPT, UPT, UR5, 0x220, URZ ;  /* 0x0000022005057890 */ /* 0x000fe2000fffe0ff */
[--C-:B------:R-:W-:Y:S02]  /*7310*/  HADD2.F32 R39, -RZ, R43.reuse.H0_H0 ;  /* 0x2000002bff277230 */ /* 0x100fe40000004100 */
[----:B------:R-:W-:Y:S01]  /*7320*/  HADD2.F32 R40, -RZ, R43.H1_H1 ;  /* 0x3000002bff287230 */ /* 0x000fe20000004100 */
[----:B------:R-:W-:Y:S01]  /*7330*/  UPRMT UR5, UR37, 0x654, UR5 ;  /* 0x0000065425057896 */ /* 0x000fe20008000005 */
[--C-:B------:R-:W-:Y:S02]  /*7340*/  HADD2.F32 R41, -RZ, R48.reuse.H0_H0 ;  /* 0x20000030ff297230 */ /* 0x100fe40000004100 */
[----:B------:R-:W-:Y:S02]  /*7350*/  HADD2.F32 R42, -RZ, R48.H1_H1 ;  /* 0x30000030ff2a7230 */ /* 0x000fe40000004100 */
[--C-:B------:R-:W-:Y:S02]  /*7360*/  HADD2.F32 R43, -RZ, R49.reuse.H0_H0 ;  /* 0x20000031ff2b7230 */ /* 0x100fe40000004100 */
[----:B------:R-:W-:Y:S02]  /*7370*/  HADD2.F32 R44, -RZ, R49.H1_H1 ;  /* 0x30000031ff2c7230 */ /* 0x000fe40000004100 */
[----:B-1----:R-:W-:Y:S01]  /*7380*/  SYNCS.ARRIVE.TRANS64.RED.A1T0 RZ, [UR5], RZ ;  /* 0x000000ffffff79a7 */ /* 0x002fe20008100405 */
[--C-:B------:R-:W-:Y:S02]  /*7390*/  HADD2.F32 R45, -RZ, R50.reuse.H0_H0 ;  /* 0x20000032ff2d7230 */ /* 0x100fe40000004100 */
[----:B------:R-:W-:Y:S02]  /*73a0*/  HADD2.F32 R46, -RZ, R50.H1_H1 ;  /* 0x30000032ff2e7230 */ /* 0x000fe40000004100 */
[--C-:B------:R-:W-:Y:S02]  /*73b0*/  HADD2.F32 R47, -RZ, R51.reuse.H0_H0 ;  /* 0x20000033ff2f7230 */ /* 0x100fe40000004100 */
[----:B------:R-:W-:Y:S02]  /*73c0*/  HADD2.F32 R48, -RZ, R51.H1_H1 ;  /* 0x30000033ff307230 */ /* 0x000fe40000004100 */
[C---:B------:R-:W-:Y:S01]  /*73d0*/  FMUL R4, R33.reuse, R4 ;  /* 0x0000000421047220 */ /* 0x040fe20000400000 */
[C---:B------:R-:W-:Y:S01]  /*73e0*/  FMUL R5, R33.reuse, R5 ;  /* 0x0000000521057220 */ /* 0x040fe20000400000 */
[C---:B------:R-:W-:Y:S01]  /*73f0*/  FMUL R6, R33.reuse, R6 ;  /* 0x0000000621067220 */ /* 0x040fe20000400000 */
[----:B------:R-:W-:Y:S01]  /*7400*/  FMUL R7, R33, R7 ;  /* 0x0000000721077220 */ /* 0x000fe20000400000 */
[C---:B------:R-:W-:Y:S01]  /*7410*/  FFMA R4, R35.reuse, R20, R4 ;  /* 0x0000001423047223 */ /* 0x040fe20000000004 */
[C---:B------:R-:W-:Y:S01]  /*7420*/  FFMA R5, R35.reuse, R21, R5 ;  /* 0x0000001523057223 */ /* 0x040fe20000000005 */
[C---:B------:R-:W-:Y:S01]  /*7430*/  FFMA R6, R35.reuse, R34, R6 ;  /* 0x0000002223067223 */ /* 0x040fe20000000006 */
[----:B------:R-:W-:Y:S01]  /*7440*/  FFMA R7, R35, R36, R7 ;  /* 0x0000002423077223 */ /* 0x000fe20000000007 */
[C---:B------:R-:W-:Y:S01]  /*7450*/  FMUL R8, R33.reuse, R8 ;  /* 0x0000000821087220 */ /* 0x040fe20000400000 */
[----:B------:R-:W-:Y:S01]  /*7460*/  FMUL R9, R33, R9 ;  /* 0x0000000921097220 */ /* 0x000fe20000400000 */
[----:B------:R-:W-:Y:S01]  /*7470*/  F2FP.F16.F32.PACK_AB R4, R5, R4 ;  /* 0x000000040504723e */ /* 0x000fe200000000ff */
[----:B------:R-:W-:Y:S01]  /*7480*/  FMUL R10, R33, R10 ;  /* 0x0000000a210a7220 */ /* 0x000fe20000400000 */
[----:B------:R-:W-:Y:S01]  /*7490*/  F2FP.F16.F32.PACK_AB R5, R7, R6 ;  /* 0x000000060705723e */ /* 0x000fe200000000ff */
[C---:B------:R-:W-:Y:S01]  /*74a0*/  FFMA R8, R35.reuse, R37, R8 ;  /* 0x0000002523087223 */ /* 0x040fe20000000008 */
[----:B------:R-:W-:Y:S01]  /*74b0*/  FFMA R9, R35, R38, R9 ;  /* 0x0000002623097223 */ /* 0x000fe20000000009 */
[C---:B------:R-:W-:Y:S01]  /*74c0*/  FMUL R11, R33.reuse, R11 ;  /* 0x0000000b210b7220 */ /* 0x040fe20000400000 */
[C---:B------:R-:W-:Y:S01]  /*74d0*/  FMUL R0, R33.reuse, R12 ;  /* 0x0000000c21007220 */ /* 0x040fe20000400000 */
[----:B------:R-:W-:Y:S01]  /*74e0*/  FMUL R2, R33, R13 ;  /* 0x0000000d21027220 */ /* 0x000fe20000400000 */
[----:B------:R-:W-:Y:S01]  /*74f0*/  FFMA R10, R35, R39, R10 ;  /* 0x00000027230a7223 */ /* 0x000fe2000000000a */
[----:B------:R-:W-:Y:S01]  /*7500*/  FMUL R3, R33, R14 ;  /* 0x0000000e21037220 */ /* 0x000fe20000400000 */
[----:B------:R-:W-:Y:S01]  /*7510*/  F2FP.F16.F32.PACK_AB R6, R9, R8 ;  /* 0x000000080906723e */ /* 0x000fe200000000ff */
[----:B------:R-:W-:Y:S01]  /*7520*/  FFMA R11, R35, R40, R11 ;  /* 0x00000028230b7223 */ /* 0x000fe2000000000b */
[C---:B------:R-:W-:Y:S01]  /*7530*/  FMUL R15, R33.reuse, R15 ;  /* 0x0000000f210f7220 */ /* 0x040fe20000400000 */
[----:B------:R-:W-:Y:S01]  /*7540*/  FMUL R12, R33, R16 ;  /* 0x00000010210c7220 */ /* 0x000fe20000400000 */
[----:B------:R-:W-:Y:S01]  /*7550*/  FFMA R0, R35, R41, R0 ;  /* 0x0000002923007223 */ /* 0x000fe20000000000 */
[----:B------:R-:W-:Y:S01]  /*7560*/  MOV R8, UR43 ;  /* 0x0000002b00087c02 */ /* 0x000fe20008000f00 */
[----:B------:R-:W-:Y:S01]  /*7570*/  FMUL R13, R33, R17 ;  /* 0x00000011210d7220 */ /* 0x000fe20000400000 */
[----:B------:R-:W-:Y:S01]  /*7580*/  FFMA R2, R35, R42, R2 ;  /* 0x0000002a23027223 */ /* 0x000fe20000000002 */
[----:B------:R-:W-:Y:S01]  /*7590*/  FMUL R14, R33, R18 ;  /* 0x00000012210e7220 */ /* 0x000fe20000400000 */
[C---:B------:R-:W-:Y:S01]  /*75a0*/  FFMA R3, R35.reuse, R43, R3 ;  /* 0x0000002b23037223 */ /* 0x040fe20000000003 */
[----:B------:R-:W-:Y:S01]  /*75b0*/  FFMA R15, R35, R44, R15 ;  /* 0x0000002c230f7223 */ /* 0x000fe2000000000f */
[----:B------:R-:W-:Y:S01]  /*75c0*/  FMUL R19, R33, R19 ;  /* 0x0000001321137220 */ /* 0x000fe20000400000 */
[C---:B------:R-:W-:Y:S01]  /*75d0*/  FFMA R12, R35.reuse, R45, R12 ;  /* 0x0000002d230c7223 */ /* 0x040fe2000000000c */
        /* <DEDUP_REMOVED lines=23> */
[----:B------:R-:W-:Y:S02]  /*7750*/  UIADD3 UR5, UPT, UPT, UR41, 0x20, URZ ;  /* 0x0000002029057890 */ /* 0x000fe4000fffe0ff */
[----:B------:R-:W-:Y:S02]  /*7760*/  UIADD3 UR4, UPT, UPT, UR10, 0x400, URZ ;  /* 0x000004000a047890 */ /* 0x000fe4000fffe0ff */
[----:B------:R-:W-:Y:S01]  /*7770*/  UIADD3.X UR9, UPT, UPT, URZ, UR55, URZ, UP0, !UPT ;  /* 0x00000037ff097290 */ /* 0x000fe200087fe4ff */
[----:B------:R-:W-:Y:S01]  /*7780*/  UMOV UR6, UR42 ;  /* 0x0000002a00067c82 */ /* 0x000fe20008000000 */
[----:B------:R-:W-:Y:S07]  /*7790*/  UMOV UR7, UR36 ;  /* 0x0000002400077c82 */ /* 0x000fee0008000000 */
[----:B------:R2:W-:Y:S02]  /*77a0*/  UTMASTG.3D [UR4], [UR8] ;  /* 0x00000004080073b5 */ /* 0x0005e40008010000 */
[----:B--2---:R0:W-:Y:S02]  /*77b0*/  UTMACMDFLUSH ;  /* 0x00000000000079b7 */ /* 0x0041e40000000000 */
.L_x_129:
[----:B------:R-:W-:Y:S05]  /*77c0*/  BSYNC.RECONVERGENT B0 ;  /* 0x0000000000007941 */ /* 0x000fea0003800200 */
.L_x_128:
[----:B------:R-:W-:Y:S01]  /*77d0*/  UIADD3 UR43, UPT, UPT, UR43, 0x1, URZ ;  /* 0x000000012b2b7890 */ /* 0x000fe2000fffe0ff */
[----:B------:R-:W-:Y:S03]  /*77e0*/  BSSY.RECONVERGENT B0, `(.L_x_130) ;  /* 0x0000008000007945 */ /* 0x000fe60003800200 */
[----:B------:R-:W-:Y:S04]  /*77f0*/  UISETP.NE.AND UP0, UPT, UR43, 0x3, UPT ;  /* 0x000000032b00788c */ /* 0x000fe8000bf05270 */
[----:B------:R-:W-:Y:S02]  /*7800*/  UISETP.EQ.XOR UP1, UPT, UR40, 0x3, !UP0 ;  /* 0x000000032800788c */ /* 0x000fe4000c722a70 */
[----:B------:R-:W-:Y:S02]  /*7810*/  USEL UR56, UR43, URZ, UP0 ;  /* 0x000000ff2b387287 */ /* 0x000fe40008000000 */
[----:B------:R-:W-:Y:S04]  /*7820*/  USEL UR4, URZ, 0x1, !UP1 ;  /* 0x00000001ff047887 */ /* 0x000fe8000c800000 */
[----:B------:R-:W-:Y:S01]  /*7830*/  ULOP3.LUT UR51, UR51, UR4, URZ, 0x3c, !UPT ;  /* 0x0000000433337292 */ /* 0x000fe2000f8e3cff */
[----:B------:R-:W-:Y:S11]  /*7840*/  @P0 BRA `(.L_x_131) ;  /* 0x0000000000040947 */ /* 0x000ff60003800000 */
[----:B------:R-:W-:Y:S04]  /*7850*/  DEPBAR.LE SB0, 0x1 ;  /* 0x000080400000791a */ /* 0x000fe80000000000 */
.L_x_131:
[----:B------:R-:W-:Y:S05]  /*7860*/  BSYNC.RECONVERGENT B0 ;  /* 0x0000000000007941 */ /* 0x000fea0003800200 */
.L_x_130:
[----:B------:R-:W-:Y:S01]  /*7870*/  BAR.SYNC.DEFER_BLOCKING 0x1, 0x80 ;  /* 0x0042000000007b1d */ /* 0x000fe20000010000 */
[----:B------:R-:W-:Y:S01]  /*7880*/  UISETP.NE.AND UP0, UPT, UR50, -0x2, UPT ;  /* 0xfffffffe3200788c */ /* 0x000fe2000bf05270 */
[----:B------:R-:W-:Y:S08]  /*7890*/  IADD3 R31, PT, PT, R31, 0x1, RZ ;  /* 0x000000011f1f7810 */ /* 0x000ff00007ffe0ff */
[----:B------:R-:W-:Y:S05]  /*78a0*/  BRA.U !UP0, `(.L_x_132) ;  /* 0x0000000108287547 */ /* 0x000fea000b800000 */
[----:B------:R-:W-:Y:S01]  /*78b0*/  ISETP.NE.AND P0, PT, R74, RZ, PT ;  /* 0x000000ff4a00720c */ /* 0x000fe20003f05270 */
[----:B------:R-:W-:Y:S01]  /*78c0*/  IMAD.U32 R2, RZ, RZ, UR49 ;  /* 0x00000031ff027e24 */ /* 0x000fe2000f8e00ff */
[----:B------:R-:W-:Y:S01]  /*78d0*/  UIADD3 UR49, UPT, UPT, UR49, 0x1, URZ ;  /* 0x0000000131317890 */ /* 0x000fe2000fffe0ff */
[----:B------:R-:W-:Y:S03]  /*78e0*/  IMAD.U32 R0, RZ, RZ, UR37 ;  /* 0x00000025ff007e24 */ /* 0x000fe6000f8e00ff */
[----:B------:R-:W-:Y:S04]  /*78f0*/  UISETP.NE.AND UP0, UPT, UR49, 0x3, UPT ;  /* 0x000000033100788c */ /* 0x000fe8000bf05270 */
[----:B------:R-:W-:Y:S03]  /*7900*/  USEL UR49, UR49, URZ, UP0 ;  /* 0x000000ff31317287 */ /* 0x000fe60008000000 */
[----:B------:R-:W-:Y:S05]  /*7910*/  @P0 LEA R2, R2, UR48, 0x3 ;  /* 0x0000003002020c11 */ /* 0x000fea000f8e18ff */
[----:B------:R-:W-:Y:S05]  /*7920*/  @P0 VIADD R2, R2, 0x1b8 ;  /* 0x000001b802020836 */ /* 0x000fea0000000000 */
[----:B------:R-:W-:Y:S04]  /*7930*/  @P0 PRMT R0, R0, 0x654, R2 ;  /* 0x0000065400000816 */ /* 0x000fe80000000002 */
[----:B------:R2:W-:Y:S03]  /*7940*/  @P0 SYNCS.ARRIVE.TRANS64.RED.A1T0 RZ, [R0+URZ], RZ ;  /* 0x000000ff00ff09a7 */ /* 0x0005e600081004ff */
.L_x_132:
[----:B------:R-:W-:Y:S01]  /*7950*/  ISETP.NE.AND P2, PT, R71, RZ, PT ;  /* 0x000000ff4700720c */ /* 0x000fe20003f45270 */
[----:B------:R-:W-:Y:S01]  /*7960*/  UIADD3 UR50, UPT, UPT, UR50, 0x2, URZ ;  /* 0x0000000232327890 */ /* 0x000fe2000fffe0ff */
[----:B------:R-:W-:Y:S01]  /*7970*/  ISETP.NE.AND P0, PT, R73, 0x2, PT ;  /* 0x000000024900780c */ /* 0x000fe20003f05270 */
[----:B------:R-:W-:Y:S01]  /*7980*/  IMAD.IADD R20, R29, 0x1, R58 ;  /* 0x000000011d147824 */ /* 0x000fe200078e023a */
[----:B------:R-:W-:Y:S01]  /*7990*/  ISETP.NE.AND P1, PT, R31, 0x4, PT ;  /* 0x000000041f00780c */ /* 0x000fe20003f25270 */
[----:B------:R-:W-:Y:S01]  /*79a0*/  IMAD.IADD R21, R30, 0x1, R59 ;  /* 0x000000011e157824 */ /* 0x000fe200078e023b */
[----:B------:R-:W-:Y:S02]  /*79b0*/  SEL R2, RZ, 0x1, P0 ;  /* 0x00000001ff027807 */ /* 0x000fe40000000000 */
[----:B--2---:R-:W-:Y:S02]  /*79c0*/  SEL R0, RZ, 0x1, P1 ;  /* 0x00000001ff007807 */ /* 0x004fe40000800000 */
[----:B------:R-:W-:Y:S02]  /*79d0*/  LOP3.LUT R67, R67, R2, RZ, 0x3c, !PT ;  /* 0x0000000243437212 */ /* 0x000fe400078e3cff */
[----:B------:R-:W-:Y:S02]  /*79e0*/  LOP3.LUT R68, R68, R0, RZ, 0x3c, !PT ;  /* 0x0000000044447212 */ /* 0x000fe400078e3cff */
[----:B------:R-:W-:Y:S02]  /*79f0*/  @P2 R2UR UR36, R66 ;  /* 0x00000000422422ca */ /* 0x000fe400000e0000 */
[----:B------:R-:W-:Y:S02]  /*7a00*/  SEL R73, R73, RZ, P0 ;  /* 0x000000ff49497207 */ /* 0x000fe40000000000 */
[----:B------:R-:W-:Y:S01]  /*7a10*/  SEL R31, R31, RZ, P1 ;  /* 0x000000ff1f1f7207 */ /* 0x000fe20000800000 */
[----:B------:R-:W-:Y:S10]  /*7a20*/  @P2 BRA `(.L_x_133) ;  /* 0xffffffdc00e02947 */ /* 0x000ff4000383ffff */
[----:B------:R-:W-:-:S09]  /*7a30*/  UISETP.NE.AND UP0, UPT, UR53, URZ, UPT ;  /* 0x000000ff3500728c */ /* 0x000fd2000bf05270 */
[----:B------:R-:W-:Y:S05]  /*7a40*/  BRA.U !UP0, `(.L_x_134) ;  /* 0x0000000108487547 */ /* 0x000fea000b800000 */
[----:B------:R-:W2:Y:S02]  /*7a50*/  LDCU.64 UR4, c[0x0][0x890] ;  /* 0x00011200ff0477ac */ /* 0x000ea40008000a00 */
[----:B--2---:R-:W-:-:S04]  /*7a60*/  UISETP.NE.U32.AND UP0, UPT, UR4, URZ, UPT ;  /* 0x000000ff0400728c */ /* 0x004fc8000bf05070 */
[----:B------:R-:W-:-:S09]  /*7a70*/  UISETP.NE.AND.EX UP0, UPT, UR5, URZ, UPT, UP0 ;  /* 0x000000ff0500728c */ /* 0x000fd2000bf05300 */
[----:B------:R-:W-:Y:S05]  /*7a80*/  BRA.U UP0, `(.L_x_135) ;  /* 0x00000001000c7547 */ /* 0x000fea000b800000 */
[----:B------:R-:W-:-:S13]  /*7a90*/  FSETP.NEU.AND P0, PT, R35, RZ, PT ;  /* 0x000000ff2300720b */ /* 0x000fda0003f0d000 */
[----:B------:R-:W-:Y:S05]  /*7aa0*/  @!P0 EXIT ;  /* 0x000000000000894d */ /* 0x000fea0003800000 */
[----:B------:R-:W-:Y:S05]  /*7ab0*/  BRA `(.L_x_134) ;  /* 0x00000000002c7947 */ /* 0x000fea0003800000 */
.L_x_135:
[----:B------:R-:W-:Y:S01]  /*7ac0*/  ISETP.NE.AND P0, PT, R72, RZ, PT ;  /* 0x000000ff4800720c */ /* 0x000fe20003f05270 */
[----:B------:R-:W-:-:S12]  /*7ad0*/  BSSY.RECONVERGENT B0, `(.L_x_134) ;  /* 0x0000009000007945 */ /* 0x000fd80003800200 */
[----:B------:R-:W-:Y:S05]  /*7ae0*/  @P0 BRA `(.L_x_136) ;  /* 0x0000000000140947 */ /* 0x000fea0003800000 */
[----:B------:R-:W2:Y:S02]  /*7af0*/  LDCU.64 UR4, c[0x0][0x888] ;  /* 0x00011100ff0477ac */ /* 0x000ea40008000a00 */
[----:B--2---:R-:W-:-:S04]  /*7b00*/  ISETP.NE.U32.AND P0, PT, RZ, UR4, PT ;  /* 0x00000004ff007c0c */ /* 0x004fc8000bf05070 */
[----:B------:R-:W-:-:S13]  /*7b10*/  ISETP.NE.AND.EX P0, PT, RZ, UR5, PT, P0 ;  /* 0x00000005ff007c0c */ /* 0x000fda000bf05300 */
[----:B------:R-:W-:Y:S05]  /*7b20*/  @!P0 EXIT ;  /* 0x000000000000894d */ /* 0x000fea0003800000 */
[----:B------:R-:W-:Y:S05]  /*7b30*/  BRA `(.L_x_137) ;  /* 0x0000000000087947 */ /* 0x000fea0003800000 */
.L_x_136:
[----:B------:R-:W-:-:S13]  /*7b40*/  FSETP.NEU.AND P0, PT, R35, RZ, PT ;  /* 0x000000ff2300720b */ /* 0x000fda0003f0d000 */
[----:B------:R-:W-:Y:S05]  /*7b50*/  @!P0 EXIT ;  /* 0x000000000000894d */ /* 0x000fea0003800000 */
.L_x_137:
[----:B------:R-:W-:Y:S05]  /*7b60*/  BSYNC.RECONVERGENT B0 ;  /* 0x0000000000007941 */ /* 0x000fea0003800200 */
.L_x_134:
[----:B------:R-:W-:Y:S01]  /*7b70*/  ULEA UR4, UR49, UR48, 0x3 ;  /* 0x0000003031047291 */ /* 0x000fe2000f8e18ff */
[----:B------:R-:W-:-:S04]  /*7b80*/  DEPBAR.LE SB0, 0x0 ;  /* 0x000080000000791a */ /* 0x000fc80000000000 */
[----:B------:R-:W-:-:S04]  /*7b90*/  UIADD3 UR4, UPT, UPT, UR4, 0x1b8, URZ ;  /* 0x000001b804047890 */ /* 0x000fc8000fffe0ff */
[----:B------:R-:W-:-:S09]  /*7ba0*/  UPRMT UR4, UR37, 0x654, UR4 ;  /* 0x0000065425047896 */ /* 0x000fd20008000004 */
[----:B------:R-:W-:Y:S01]  /*7bb0*/  SYNCS.ARRIVE.TRANS64.RED.A1T0 RZ, [UR4], RZ ;  /* 0x000000ffffff79a7 */ /* 0x000fe20008100404 */
[----:B------:R-:W-:Y:S05]  /*7bc0*/  EXIT ;  /* 0x000000000000794d */ /* 0x000fea0003800000 */
.L_x_20:
[----:B--2---:R2:W1:Y:S02]  /*7bd0*/  SYNCS.PHASECHK.TRANS64.TRYWAIT P0, [R2+URZ+0x250], R3 ;  /* 0x00025003020075a7 */ /* 0x00446400080011ff */
[----:B-1----:R-:W-:Y:S05]  /*7be0*/  @!P0 NANOSLEEP.SYNCS 0x989680 ;  /* 0x009896800000895d */ /* 0x002fea0003900000 */
[----:B------:R-:W1:Y:S02]  /*7bf0*/  @!P0 SYNCS.PHASECHK.TRANS64 P0, [R2+URZ+0x250], R3 ;  /* 0x00025003020085a7 */ /* 0x000e6400080010ff */
[----:B-1----:R-:W-:Y:S05]  /*7c00*/  @!P0 BRA `(.L_x_20) ;  /* 0xfffffffc00f08947 */ /* 0x002fea000383ffff */
[----:B------:R-:W-:Y:S05]  /*7c10*/  BRA `(.L_x_138) ;  /* 0xffffff9c00247947 */ /* 0x000fea000383ffff */
.L_x_23:
[----:B-1----:R-:W-:-:S07]  /*7c20*/  MOV R2, UR33 ;  /* 0x0000002100027c02 */ /* 0x002fce0008000f00 */
.L_x_139:
[----:B-1----:R1:W2:Y:S02]  /*7c30*/  SYNCS.PHASECHK.TRANS64.TRYWAIT P0, [R2+URZ+0xd0], R4 ;  /* 0x0000d004020075a7 */ /* 0x0022a400080011ff */
[----:B--2---:R-:W-:Y:S05]  /*7c40*/  @!P0 NANOSLEEP.SYNCS 0x989680 ;  /* 0x009896800000895d */ /* 0x004fea0003900000 */
[----:B------:R-:W2:Y:S02]  /*7c50*/  @!P0 SYNCS.PHASECHK.TRANS64 P0, [R2+URZ+0xd0], R4 ;  /* 0x0000d004020085a7 */ /* 0x000ea400080010ff */
[----:B--2---:R-:W-:Y:S05]  /*7c60*/  @!P0 BRA `(.L_x_139) ;  /* 0xfffffffc00f08947 */ /* 0x004fea000383ffff */
[----:B------:R-:W-:Y:S05]  /*7c70*/  BRA `(.L_x_22) ;  /* 0xffffff9c00747947 */ /* 0x000fea000383ffff */
.L_x_29:
[----:B-1----:R-:W-:-:S07]  /*7c80*/  MOV R2, UR17 ;  /* 0x0000001100027c02 */ /* 0x002fce0008000f00 */
.L_x_140:
[----:B-1----:R1:W2:Y:S02]  /*7c90*/  SYNCS.PHASECHK.TRANS64.TRYWAIT P0, [R2+URZ+0xd0], R4 ;  /* 0x0000d004020075a7 */ /* 0x0022a400080011ff */
[----:B--2---:R-:W-:Y:S05]  /*7ca0*/  @!P0 NANOSLEEP.SYNCS 0x989680 ;  /* 0x009896800000895d */ /* 0x004fea0003900000 */
[----:B------:R-:W2:Y:S02]  /*7cb0*/  @!P0 SYNCS.PHASECHK.TRANS64 P0, [R2+URZ+0xd0], R4 ;  /* 0x0000d004020085a7 */ /* 0x000ea400080010ff */
[----:B--2---:R-:W-:Y:S05]  /*7cc0*/  @!P0 BRA `(.L_x_140) ;  /* 0xfffffffc00f08947 */ /* 0x004fea000383ffff */
[----:B------:R-:W-:Y:S05]  /*7cd0*/  BRA `(.L_x_28) ;  /* 0xffffffa000187947 */ /* 0x000fea000383ffff */
.L_x_33:
[----:B-1----:R1:W2:Y:S02]  /*7ce0*/  SYNCS.PHASECHK.TRANS64.TRYWAIT P0, [R2+URZ+0x1e0], R3 ;  /* 0x0001e003020075a7 */ /* 0x0022a400080011ff */
[----:B--2---:R-:W-:Y:S05]  /*7cf0*/  @!P0 NANOSLEEP.SYNCS 0x989680 ;  /* 0x009896800000895d */ /* 0x004fea0003900000 */
[----:B------:R-:W2:Y:S02]  /*7d00*/  @!P0 SYNCS.PHASECHK.TRANS64 P0, [R2+URZ+0x1e0], R3 ;  /* 0x0001e003020085a7 */ /* 0x000ea400080010ff */
[----:B--2---:R-:W-:Y:S05]  /*7d10*/  @!P0 BRA `(.L_x_33) ;  /* 0xfffffffc00f08947 */ /* 0x004fea000383ffff */
[----:B------:R-:W-:Y:S05]  /*7d20*/  BRA `(.L_x_141) ;  /* 0xffffffa000a47947 */ /* 0x000fea000383ffff */
.L_x_37:
[----:B----4-:R-:W-:-:S07]  /*7d30*/  MOV R0, UR5 ;  /* 0x0000000500007c02 */ /* 0x010fce0008000f00 */
.L_x_142:
[----:B-1----:R1:W2:Y:S02]  /*7d40*/  SYNCS.PHASECHK.TRANS64.TRYWAIT P0, [R0+URZ], R2 ;  /* 0x00000002000075a7 */ /* 0x0022a400080011ff */
[----:B--2---:R-:W-:Y:S05]  /*7d50*/  @!P0 NANOSLEEP.SYNCS 0x989680 ;  /* 0x009896800000895d */ /* 0x004fea0003900000 */
[----:B------:R-:W2:Y:S02]  /*7d60*/  @!P0 SYNCS.PHASECHK.TRANS64 P0, [R0+URZ], R2 ;  /* 0x00000002000085a7 */ /* 0x000ea400080010ff */
[----:B--2---:R-:W-:Y:S05]  /*7d70*/  @!P0 BRA `(.L_x_142) ;  /* 0xfffffffc00f08947 */ /* 0x004fea000383ffff */
[----:B------:R-:W-:Y:S05]  /*7d80*/  BRA `(.L_x_143) ;  /* 0xffffffa800147947 */ /* 0x000fea000383ffff */
.L_x_38:
[----:B----4-:R-:W-:-:S07]  /*7d90*/  MOV R0, UR5 ;  /* 0x0000000500007c02 */ /* 0x010fce0008000f00 */
.L_x_144:
[----:B-1----:R1:W2:Y:S02]  /*7da0*/  SYNCS.PHASECHK.TRANS64.TRYWAIT P0, [R0+URZ], R3 ;  /* 0x00000003000075a7 */ /* 0x0022a400080011ff */
[----:B--2---:R-:W-:Y:S05]  /*7db0*/  @!P0 NANOSLEEP.SYNCS 0x989680 ;  /* 0x009896800000895d */ /* 0x004fea0003900000 */
[----:B------:R-:W2:Y:S02]  /*7dc0*/  @!P0 SYNCS.PHASECHK.TRANS64 P0, [R0+URZ], R3 ;  /* 0x00000003000085a7 */ /* 0x000ea400080010ff */
[----:B--2---:R-:W-:Y:S05]  /*7dd0*/  @!P0 BRA `(.L_x_144) ;  /* 0xfffffffc00f08947 */ /* 0x004fea000383ffff */
[----:B------:R-:W-:Y:S05]  /*7de0*/  BRA `(.L_x_145) ;  /* 0xffffffa800207947 */ /* 0x000fea000383ffff */
.L_x_39:
[----:B----4-:R-:W-:-:S07]  /*7df0*/  MOV R0, UR5 ;  /* 0x0000000500007c02 */ /* 0x010fce0008000f00 */
.L_x_146:
[----:B-1----:R1:W2:Y:S02]  /*7e00*/  SYNCS.PHASECHK.TRANS64.TRYWAIT P0, [R0+URZ], R3 ;  /* 0x00000003000075a7 */ /* 0x0022a400080011ff */
[----:B--2---:R-:W-:Y:S05]  /*7e10*/  @!P0 NANOSLEEP.SYNCS 0x989680 ;  /* 0x009896800000895d */ /* 0x004fea0003900000 */
[----:B------:R-:W2:Y:S02]  /*7e20*/  @!P0 SYNCS.PHASECHK.TRANS64 P0, [R0+URZ], R3 ;  /* 0x00000003000085a7 */ /* 0x000ea400080010ff */
[----:B--2---:R-:W-:Y:S05]  /*7e30*/  @!P0 BRA `(.L_x_146) ;  /* 0xfffffffc00f08947 */ /* 0x004fea000383ffff */
[----:B------:R-:W-:Y:S05]  /*7e40*/  BRA `(.L_x_147) ;  /* 0xffffffa8002c7947 */ /* 0x000fea000383ffff */
.L_x_40:
[----:B----4-:R-:W-:-:S07]  /*7e50*/  MOV R0, UR5 ;  /* 0x0000000500007c02 */ /* 0x010fce0008000f00 */
.L_x_148:
[----:B-1----:R1:W2:Y:S02]  /*7e60*/  SYNCS.PHASECHK.TRANS64.TRYWAIT P0, [R0+URZ], R3 ;  /* 0x00000003000075a7 */ /* 0x0022a400080011ff */
[----:B--2---:R-:W-:Y:S05]  /*7e70*/  @!P0 NANOSLEEP.SYNCS 0x989680 ;  /* 0x009896800000895d */ /* 0x004fea0003900000 */
[----:B------:R-:W2:Y:S02]  /*7e80*/  @!P0 SYNCS.PHASECHK.TRANS64 P0, [R0+URZ], R3 ;  /* 0x00000003000085a7 */ /* 0x000ea400080010ff */
[----:B--2---:R-:W-:Y:S05]  /*7e90*/  @!P0 BRA `(.L_x_148) ;  /* 0xfffffffc00f08947 */ /* 0x004fea000383ffff */
[----:B------:R-:W-:Y:S05]  /*7ea0*/  BRA `(.L_x_149) ;  /* 0xffffffa800387947 */ /* 0x000fea000383ffff */
.L_x_41:
[----:B----4-:R-:W-:-:S07]  /*7eb0*/  MOV R0, UR5 ;  /* 0x0000000500007c02 */ /* 0x010fce0008000f00 */
.L_x_150:
[----:B-1----:R1:W2:Y:S02]  /*7ec0*/  SYNCS.PHASECHK.TRANS64.TRYWAIT P0, [R0+URZ], R3 ;  /* 0x00000003000075a7 */ /* 0x0022a400080011ff */
[----:B--2---:R-:W-:Y:S05]  /*7ed0*/  @!P0 NANOSLEEP.SYNCS 0x989680 ;  /* 0x009896800000895d */ /* 0x004fea0003900000 */
[----:B------:R-:W2:Y:S02]  /*7ee0*/  @!P0 SYNCS.PHASECHK.TRANS64 P0, [R0+URZ], R3 ;  /* 0x00000003000085a7 */ /* 0x000ea400080010ff */
[----:B--2---:R-:W-:Y:S05]  /*7ef0*/  @!P0 BRA `(.L_x_150) ;  /* 0xfffffffc00f08947 */ /* 0x004fea000383ffff */
[----:B------:R-:W-:Y:S05]  /*7f00*/  BRA `(.L_x_151) ;  /* 0xffffffa800447947 */ /* 0x000fea000383ffff */
.L_x_42:
[----:B----4-:R-:W-:-:S07]  /*7f10*/  MOV R0, UR5 ;  /* 0x0000000500007c02 */ /* 0x010fce0008000f00 */
.L_x_152:
[----:B-1----:R1:W2:Y:S02]  /*7f20*/  SYNCS.PHASECHK.TRANS64.TRYWAIT P0, [R0+URZ], R3 ;  /* 0x00000003000075a7 */ /* 0x0022a400080011ff */
[----:B--2---:R-:W-:Y:S05]  /*7f30*/  @!P0 NANOSLEEP.SYNCS 0x989680 ;  /* 0x009896800000895d */ /* 0x004fea0003900000 */
[----:B------:R-:W2:Y:S02]  /*7f40*/  @!P0 SYNCS.PHASECHK.TRANS64 P0, [R0+URZ], R3 ;  /* 0x00000003000085a7 */ /* 0x000ea400080010ff */
[----:B--2---:R-:W-:Y:S05]  /*7f50*/  @!P0 BRA `(.L_x_152) ;  /* 0xfffffffc00f08947 */ /* 0x004fea000383ffff */
[----:B------:R-:W-:Y:S05]  /*7f60*/  BRA `(.L_x_153) ;  /* 0xffffffa800507947 */ /* 0x000fea000383ffff */
.L_x_43:
[----:B----4-:R-:W-:-:S07]  /*7f70*/  MOV R0, UR5 ;  /* 0x0000000500007c02 */ /* 0x010fce0008000f00 */
.L_x_154:
[----:B-1----:R1:W2:Y:S02]  /*7f80*/  SYNCS.PHASECHK.TRANS64.TRYWAIT P0, [R0+URZ], R3 ;  /* 0x00000003000075a7 */ /* 0x0022a400080011ff */
[----:B--2---:R-:W-:Y:S05]  /*7f90*/  @!P0 NANOSLEEP.SYNCS 0x989680 ;  /* 0x009896800000895d */ /* 0x004fea0003900000 */
[----:B------:R-:W2:Y:S02]  /*7fa0*/  @!P0 SYNCS.PHASECHK.TRANS64 P0, [R0+URZ], R3 ;  /* 0x00000003000085a7 */ /* 0x000ea400080010ff */
[----:B--2---:R-:W-:Y:S05]  /*7fb0*/  @!P0 BRA `(.L_x_154) ;  /* 0xfffffffc00f08947 */ /* 0x004fea000383ffff */
[----:B------:R-:W-:Y:S05]  /*7fc0*/  BRA `(.L_x_155) ;  /* 0xffffffa8005c7947 */ /* 0x000fea000383ffff */
.L_x_44:
[----:B----4-:R-:W-:-:S07]  /*7fd0*/  MOV R0, UR5 ;  /* 0x0000000500007c02 */ /* 0x010fce0008000f00 */
.L_x_156:
[----:B-1----:R1:W2:Y:S02]  /*7fe0*/  SYNCS.PHASECHK.TRANS64.TRYWAIT P0, [R0+URZ], R3 ;  /* 0x00000003000075a7 */ /* 0x0022a400080011ff */
[----:B--2---:R-:W-:Y:S05]  /*7ff0*/  @!P0 NANOSLEEP.SYNCS 0x989680 ;  /* 0x009896800000895d */ /* 0x004fea0003900000 */
[----:B------:R-:W2:Y:S02]  /*8000*/  @!P0 SYNCS.PHASECHK.TRANS64 P0, [R0+URZ], R3 ;  /* 0x00000003000085a7 */ /* 0x000ea400080010ff */
[----:B--2---:R-:W-:Y:S05]  /*8010*/  @!P0 BRA `(.L_x_156) ;  /* 0xfffffffc00f08947 */ /* 0x004fea000383ffff */
[----:B------:R-:W-:Y:S05]  /*8020*/  BRA `(.L_x_157) ;  /* 0xffffffa800687947 */ /* 0x000fea000383ffff */
.L_x_45:
[----:B----4-:R-:W-:-:S07]  /*8030*/  MOV R0, UR5 ;  /* 0x0000000500007c02 */ /* 0x010fce0008000f00 */
.L_x_158:
[----:B-1----:R1:W2:Y:S02]  /*8040*/  SYNCS.PHASECHK.TRANS64.TRYWAIT P0, [R0+URZ], R3 ;  /* 0x00000003000075a7 */ /* 0x0022a400080011ff */
[----:B--2---:R-:W-:Y:S05]  /*8050*/  @!P0 NANOSLEEP.SYNCS 0x989680 ;  /* 0x009896800000895d */ /* 0x004fea0003900000 */
[----:B------:R-:W2:Y:S02]  /*8060*/  @!P0 SYNCS.PHASECHK.TRANS64 P0, [R0+URZ], R3 ;  /* 0x00000003000085a7 */ /* 0x000ea400080010ff */
[----:B--2---:R-:W-:Y:S05]  /*8070*/  @!P0 BRA `(.L_x_158) ;  /* 0xfffffffc00f08947 */ /* 0x004fea000383ffff */
[----:B------:R-:W-:Y:S05]  /*8080*/  BRA `(.L_x_159) ;  /* 0xffffffa800747947 */ /* 0x000fea000383ffff */
.L_x_46:
[----:B----4-:R-:W-:-:S07]  /*8090*/  MOV R0, UR5 ;  /* 0x0000000500007c02 */ /* 0x010fce0008000f00 */
.L_x_160:
[----:B-1----:R1:W2:Y:S02]  /*80a0*/  SYNCS.PHASECHK.TRANS64.TRYWAIT P0, [R0+URZ], R3 ;  /* 0x00000003000075a7 */ /* 0x0022a400080011ff */
[----:B--2---:R-:W-:Y:S05]  /*80b0*/  @!P0 NANOSLEEP.SYNCS 0x989680 ;  /* 0x009896800000895d */ /* 0x004fea0003900000 */
[----:B------:R-:W2:Y:S02]  /*80c0*/  @!P0 SYNCS.PHASECHK.TRANS64 P0, [R0+URZ], R3 ;  /* 0x00000003000085a7 */ /* 0x000ea400080010ff */
[----:B--2---:R-:W-:Y:S05]  /*80d0*/  @!P0 BRA `(.L_x_160) ;  /* 0xfffffffc00f08947 */ /* 0x004fea000383ffff */
[----:B------:R-:W-:Y:S05]  /*80e0*/  BRA `(.L_x_161) ;  /* 0xffffffa800807947 */ /* 0x000fea000383ffff */
.L_x_47:
[----:B----4-:R-:W-:-:S07]  /*80f0*/  MOV R0, UR5 ;  /* 0x0000000500007c02 */ /* 0x010fce0008000f00 */
.L_x_162:
[----:B-1----:R1:W2:Y:S02]  /*8100*/  SYNCS.PHASECHK.TRANS64.TRYWAIT P0, [R0+URZ], R3 ;  /* 0x00000003000075a7 */ /* 0x0022a400080011ff */
[----:B--2---:R-:W-:Y:S05]  /*8110*/  @!P0 NANOSLEEP.SYNCS 0x989680 ;  /* 0x009896800000895d */ /* 0x004fea0003900000 */
[----:B------:R-:W2:Y:S02]  /*8120*/  @!P0 SYNCS.PHASECHK.TRANS64 P0, [R0+URZ], R3 ;  /* 0x00000003000085a7 */ /* 0x000ea400080010ff */
[----:B--2---:R-:W-:Y:S05]  /*8130*/  @!P0 BRA `(.L_x_162) ;  /* 0xfffffffc00f08947 */ /* 0x004fea000383ffff */
[----:B------:R-:W-:Y:S05]  /*8140*/  BRA `(.L_x_163) ;  /* 0xffffffa8008c7947 */ /* 0x000fea000383ffff */
.L_x_48:
[----:B----4-:R-:W-:-:S07]  /*8150*/  MOV R0, UR5 ;  /* 0x0000000500007c02 */ /* 0x010fce0008000f00 */
.L_x_164:
[----:B-1----:R1:W2:Y:S02]  /*8160*/  SYNCS.PHASECHK.TRANS64.TRYWAIT P0, [R0+URZ], R3 ;  /* 0x00000003000075a7 */ /* 0x0022a400080011ff */
[----:B--2---:R-:W-:Y:S05]  /*8170*/  @!P0 NANOSLEEP.SYNCS 0x989680 ;  /* 0x009896800000895d */ /* 0x004fea0003900000 */
[----:B------:R-:W2:Y:S02]  /*8180*/  @!P0 SYNCS.PHASECHK.TRANS64 P0, [R0+URZ], R3 ;  /* 0x00000003000085a7 */ /* 0x000ea400080010ff */
[----:B--2---:R-:W-:Y:S05]  /*8190*/  @!P0 BRA `(.L_x_164) ;  /* 0xfffffffc00f08947 */ /* 0x004fea000383ffff */
[----:B------:R-:W-:Y:S05]  /*81a0*/  BRA `(.L_x_165) ;  /* 0xffffffa800987947 */ /* 0x000fea000383ffff */
.L_x_49:
[----:B----4-:R-:W-:-:S07]  /*81b0*/  MOV R0, UR5 ;  /* 0x0000000500007c02 */ /* 0x010fce0008000f00 */
.L_x_166:
[----:B-1----:R1:W2:Y:S02]  /*81c0*/  SYNCS.PHASECHK.TRANS64.TRYWAIT P0, [R0+URZ], R3 ;  /* 0x00000003000075a7 */ /* 0x0022a400080011ff */
[----:B--2---:R-:W-:Y:S05]  /*81d0*/  @!P0 NANOSLEEP.SYNCS 0x989680 ;  /* 0x009896800000895d */ /* 0x004fea0003900000 */
[----:B------:R-:W2:Y:S02]  /*81e0*/  @!P0 SYNCS.PHASECHK.TRANS64 P0, [R0+URZ], R3 ;  /* 0x00000003000085a7 */ /* 0x000ea400080010ff */
[----:B--2---:R-:W-:Y:S05]  /*81f0*/  @!P0 BRA `(.L_x_166) ;  /* 0xfffffffc00f08947 */ /* 0x004fea000383ffff */
[----:B------:R-:W-:Y:S05]  /*8200*/  BRA `(.L_x_167) ;  /* 0xffffffa800a47947 */ /* 0x000fea000383ffff */
.L_x_50:
[----:B----4-:R-:W-:-:S07]  /*8210*/  MOV R0, UR5 ;  /* 0x0000000500007c02 */ /* 0x010fce0008000f00 */
.L_x_168:
[----:B-1----:R1:W2:Y:S02]  /*8220*/  SYNCS.PHASECHK.TRANS64.TRYWAIT P0, [R0+URZ], R3 ;  /* 0x00000003000075a7 */ /* 0x0022a400080011ff */
[----:B--2---:R-:W-:Y:S05]  /*8230*/  @!P0 NANOSLEEP.SYNCS 0x989680 ;  /* 0x009896800000895d */ /* 0x004fea0003900000 */
[----:B------:R-:W2:Y:S02]  /*8240*/  @!P0 SYNCS.PHASECHK.TRANS64 P0, [R0+URZ], R3 ;  /* 0x00000003000085a7 */ /* 0x000ea400080010ff */
[----:B--2---:R-:W-:Y:S05]  /*8250*/  @!P0 BRA `(.L_x_168) ;  /* 0xfffffffc00f08947 */ /* 0x004fea000383ffff */
[----:B------:R-:W-:Y:S05]  /*8260*/  BRA `(.L_x_169) ;  /* 0xffffffa800b07947 */ /* 0x000fea000383ffff */
.L_x_51:
[----:B----4-:R-:W-:-:S07]  /*8270*/  MOV R0, UR5 ;  /* 0x0000000500007c02 */ /* 0x010fce0008000f00 */
.L_x_170:
[----:B-1----:R1:W2:Y:S02]  /*8280*/  SYNCS.PHASECHK.TRANS64.TRYWAIT P0, [R0+URZ], R3 ;  /* 0x00000003000075a7 */ /* 0x0022a400080011ff */
[----:B--2---:R-:W-:Y:S05]  /*8290*/  @!P0 NANOSLEEP.SYNCS 0x989680 ;  /* 0x009896800000895d */ /* 0x004fea0003900000 */
[----:B------:R-:W2:Y:S02]  /*82a0*/  @!P0 SYNCS.PHASECHK.TRANS64 P0, [R0+URZ], R3 ;  /* 0x00000003000085a7 */ /* 0x000ea400080010ff */
[----:B--2---:R-:W-:Y:S05]  /*82b0*/  @!P0 BRA `(.L_x_170) ;  /* 0xfffffffc00f08947 */ /* 0x004fea000383ffff */
[----:B------:R-:W-:Y:S05]  /*82c0*/  BRA `(.L_x_171) ;  /* 0xffffffa800bc7947 */ /* 0x000fea000383ffff */
.L_x_52:
[----:B----4-:R-:W-:-:S07]  /*82d0*/  MOV R0, UR5 ;  /* 0x0000000500007c02 */ /* 0x010fce0008000f00 */
.L_x_172:
[----:B-1----:R1:W2:Y:S02]  /*82e0*/  SYNCS.PHASECHK.TRANS64.TRYWAIT P0, [R0+URZ], R3 ;  /* 0x00000003000075a7 */ /* 0x0022a400080011ff */
[----:B--2---:R-:W-:Y:S05]  /*82f0*/  @!P0 NANOSLEEP.SYNCS 0x989680 ;  /* 0x009896800000895d */ /* 0x004fea0003900000 */
[----:B------:R-:W2:Y:S02]  /*8300*/  @!P0 SYNCS.PHASECHK.TRANS64 P0, [R0+URZ], R3 ;  /* 0x00000003000085a7 */ /* 0x000ea400080010ff */
[----:B--2---:R-:W-:Y:S05]  /*8310*/  @!P0 BRA `(.L_x_172) ;  /* 0xfffffffc00f08947 */ /* 0x004fea000383ffff */
[----:B------:R-:W-:Y:S05]  /*8320*/  BRA `(.L_x_173) ;  /* 0xffffffa800c87947 */ /* 0x000fea000383ffff */
.L_x_53:
[----:B----4-:R-:W-:-:S07]  /*8330*/  MOV R0, UR5 ;  /* 0x0000000500007c02 */ /* 0x010fce0008000f00 */
.L_x_174:
[----:B-1----:R1:W2:Y:S02]  /*8340*/  SYNCS.PHASECHK.TRANS64.TRYWAIT P0, [R0+URZ], R3 ;  /* 0x00000003000075a7 */ /* 0x0022a400080011ff */
[----:B--2---:R-:W-:Y:S05]  /*8350*/  @!P0 NANOSLEEP.SYNCS 0x989680 ;  /* 0x009896800000895d */ /* 0x004fea0003900000 */
[----:B------:R-:W2:Y:S02]  /*8360*/  @!P0 SYNCS.PHASECHK.TRANS64 P0, [R0+URZ], R3 ;  /* 0x00000003000085a7 */ /* 0x000ea400080010ff */
[----:B--2---:R-:W-:Y:S05]  /*8370*/  @!P0 BRA `(.L_x_174) ;  /* 0xfffffffc00f08947 */ /* 0x004fea000383ffff */
[----:B------:R-:W-:Y:S05]  /*8380*/  BRA `(.L_x_175) ;  /* 0xffffffa800d47947 */ /* 0x000fea000383ffff */
.L_x_54:
[----:B----4-:R-:W-:-:S07]  /*8390*/  MOV R0, UR5 ;  /* 0x0000000500007c02 */ /* 0x010fce0008000f00 */
.L_x_176:
[----:B-1----:R1:W2:Y:S02]  /*83a0*/  SYNCS.PHASECHK.TRANS64.TRYWAIT P0, [R0+URZ], R3 ;  /* 0x00000003000075a7 */ /* 0x0022a400080011ff */
[----:B--2---:R-:W-:Y:S05]  /*83b0*/  @!P0 NANOSLEEP.SYNCS 0x989680 ;  /* 0x009896800000895d */ /* 0x004fea0003900000 */
[----:B------:R-:W2:Y:S02]  /*83c0*/  @!P0 SYNCS.PHASECHK.TRANS64 P0, [R0+URZ], R3 ;  /* 0x00000003000085a7 */ /* 0x000ea400080010ff */
[----:B--2---:R-:W-:Y:S05]  /*83d0*/  @!P0 BRA `(.L_x_176) ;  /* 0xfffffffc00f08947 */ /* 0x004fea000383ffff */
[----:B------:R-:W-:Y:S05]  /*83e0*/  BRA `(.L_x_177) ;  /* 0xffffffa800e07947 */ /* 0x000fea000383ffff */
.L_x_55:
[----:B----4-:R-:W-:-:S07]  /*83f0*/  MOV R0, UR5 ;  /* 0x0000000500007c02 */ /* 0x010fce0008000f00 */
.L_x_178:
[----:B-1----:R1:W2:Y:S02]  /*8400*/  SYNCS.PHASECHK.TRANS64.TRYWAIT P0, [R0+URZ], R3 ;  /* 0x00000003000075a7 */ /* 0x0022a400080011ff */
[----:B--2---:R-:W-:Y:S05]  /*8410*/  @!P0 NANOSLEEP.SYNCS 0x989680 ;  /* 0x009896800000895d */ /* 0x004fea0003900000 */
[----:B------:R-:W2:Y:S02]  /*8420*/  @!P0 SYNCS.PHASECHK.TRANS64 P0, [R0+URZ], R3 ;  /* 0x00000003000085a7 */ /* 0x000ea400080010ff */
[----:B--2---:R-:W-:Y:S05]  /*8430*/  @!P0 BRA `(.L_x_178) ;  /* 0xfffffffc00f08947 */ /* 0x004fea000383ffff */
[----:B------:R-:W-:Y:S05]  /*8440*/  BRA `(.L_x_179) ;  /* 0xffffffa800ec7947 */ /* 0x000fea000383ffff */
.L_x_56:
[----:B----4-:R-:W-:-:S07]  /*8450*/  MOV R0, UR5 ;  /* 0x0000000500007c02 */ /* 0x010fce0008000f00 */
.L_x_180:
[----:B-1----:R1:W2:Y:S02]  /*8460*/  SYNCS.PHASECHK.TRANS64.TRYWAIT P0, [R0+URZ], R3 ;  /* 0x00000003000075a7 */ /* 0x0022a400080011ff */
[----:B--2---:R-:W-:Y:S05]  /*8470*/  @!P0 NANOSLEEP.SYNCS 0x989680 ;  /* 0x009896800000895d */ /* 0x004fea0003900000 */
[----:B------:R-:W2:Y:S02]  /*8480*/  @!P0 SYNCS.PHASECHK.TRANS64 P0, [R0+URZ], R3 ;  /* 0x00000003000085a7 */ /* 0x000ea400080010ff */
[----:B--2---:R-:W-:Y:S05]  /*8490*/  @!P0 BRA `(.L_x_180) ;  /* 0xfffffffc00f08947 */ /* 0x004fea000383ffff */
[----:B------:R-:W-:Y:S05]  /*84a0*/  BRA `(.L_x_181) ;  /* 0xffffffa800f87947 */ /* 0x000fea000383ffff */
.L_x_57:
[----:B----4-:R-:W-:-:S07]  /*84b0*/  MOV R0, UR5 ;  /* 0x0000000500007c02 */ /* 0x010fce0008000f00 */
.L_x_182:
[----:B-1----:R1:W2:Y:S02]  /*84c0*/  SYNCS.PHASECHK.TRANS64.TRYWAIT P0, [R0+URZ], R3 ;  /* 0x00000003000075a7 */ /* 0x0022a400080011ff */
[----:B--2---:R-:W-:Y:S05]  /*84d0*/  @!P0 NANOSLEEP.SYNCS 0x989680 ;  /* 0x009896800000895d */ /* 0x004fea0003900000 */
[----:B------:R-:W2:Y:S02]  /*84e0*/  @!P0 SYNCS.PHASECHK.TRANS64 P0, [R0+URZ], R3 ;  /* 0x00000003000085a7 */ /* 0x000ea400080010ff */
[----:B--2---:R-:W-:Y:S05]  /*84f0*/  @!P0 BRA `(.L_x_182) ;  /* 0xfffffffc00f08947 */ /* 0x004fea000383ffff */
[----:B------:R-:W-:Y:S05]  /*8500*/  BRA `(.L_x_183) ;  /* 0xffffffac00047947 */ /* 0x000fea000383ffff */
.L_x_58:
[----:B----4-:R-:W-:-:S07]  /*8510*/  MOV R0, UR5 ;  /* 0x0000000500007c02 */ /* 0x010fce0008000f00 */
.L_x_184:
[----:B-1----:R1:W2:Y:S02]  /*8520*/  SYNCS.PHASECHK.TRANS64.TRYWAIT P0, [R0+URZ], R3 ;  /* 0x00000003000075a7 */ /* 0x0022a400080011ff */
[----:B--2---:R-:W-:Y:S05]  /*8530*/  @!P0 NANOSLEEP.SYNCS 0x989680 ;  /* 0x009896800000895d */ /* 0x004fea0003900000 */
[----:B------:R-:W2:Y:S02]  /*8540*/  @!P0 SYNCS.PHASECHK.TRANS64 P0, [R0+URZ], R3 ;  /* 0x00000003000085a7 */ /* 0x000ea400080010ff */
[----:B--2---:R-:W-:Y:S05]  /*8550*/  @!P0 BRA `(.L_x_184) ;  /* 0xfffffffc00f08947 */ /* 0x004fea000383ffff */
[----:B------:R-:W-:Y:S05]  /*8560*/  BRA `(.L_x_185) ;  /* 0xffffffac00107947 */ /* 0x000fea000383ffff */
.L_x_59:
[----:B----4-:R-:W-:-:S07]  /*8570*/  MOV R0, UR5 ;  /* 0x0000000500007c02 */ /* 0x010fce0008000f00 */
.L_x_186:
[----:B-1----:R1:W2:Y:S02]  /*8580*/  SYNCS.PHASECHK.TRANS64.TRYWAIT P0, [R0+URZ], R3 ;  /* 0x00000003000075a7 */ /* 0x0022a400080011ff */
[----:B--2---:R-:W-:Y:S05]  /*8590*/  @!P0 NANOSLEEP.SYNCS 0x989680 ;  /* 0x009896800000895d */ /* 0x004fea0003900000 */
[----:B------:R-:W2:Y:S02]  /*85a0*/  @!P0 SYNCS.PHASECHK.TRANS64 P0, [R0+URZ], R3 ;  /* 0x00000003000085a7 */ /* 0x000ea400080010ff */
[----:B--2---:R-:W-:Y:S05]  /*85b0*/  @!P0 BRA `(.L_x_186) ;  /* 0xfffffffc00f08947 */ /* 0x004fea000383ffff */
[----:B------:R-:W-:Y:S05]  /*85c0*/  BRA `(.L_x_187) ;  /* 0xffffffac001c7947 */ /* 0x000fea000383ffff */
.L_x_60:
[----:B----4-:R-:W-:-:S07]  /*85d0*/  MOV R0, UR5 ;  /* 0x0000000500007c02 */ /* 0x010fce0008000f00 */
.L_x_188:
[----:B-1----:R1:W2:Y:S02]  /*85e0*/  SYNCS.PHASECHK.TRANS64.TRYWAIT P0, [R0+URZ], R3 ;  /* 0x00000003000075a7 */ /* 0x0022a400080011ff */
[----:B--2---:R-:W-:Y:S05]  /*85f0*/  @!P0 NANOSLEEP.SYNCS 0x989680 ;  /* 0x009896800000895d */ /* 0x004fea0003900000 */
[----:B------:R-:W2:Y:S02]  /*8600*/  @!P0 SYNCS.PHASECHK.TRANS64 P0, [R0+URZ], R3 ;  /* 0x00000003000085a7 */ /* 0x000ea400080010ff */
[----:B--2---:R-:W-:Y:S05]  /*8610*/  @!P0 BRA `(.L_x_188) ;  /* 0xfffffffc00f08947 */ /* 0x004fea000383ffff */
[----:B------:R-:W-:Y:S05]  /*8620*/  BRA `(.L_x_189) ;  /* 0xffffffac00287947 */ /* 0x000fea000383ffff */
.L_x_61:
[----:B----4-:R-:W-:-:S07]  /*8630*/  MOV R0, UR5 ;  /* 0x0000000500007c02 */ /* 0x010fce0008000f00 */
.L_x_190:
[----:B-1----:R1:W2:Y:S02]  /*8640*/  SYNCS.PHASECHK.TRANS64.TRYWAIT P0, [R0+URZ], R3 ;  /* 0x00000003000075a7 */ /* 0x0022a400080011ff */
[----:B--2---:R-:W-:Y:S05]  /*8650*/  @!P0 NANOSLEEP.SYNCS 0x989680 ;  /* 0x009896800000895d */ /* 0x004fea0003900000 */
[----:B------:R-:W2:Y:S02]  /*8660*/  @!P0 SYNCS.PHASECHK.TRANS64 P0, [R0+URZ], R3 ;  /* 0x00000003000085a7 */ /* 0x000ea400080010ff */
[----:B--2---:R-:W-:Y:S05]  /*8670*/  @!P0 BRA `(.L_x_190) ;  /* 0xfffffffc00f08947 */ /* 0x004fea000383ffff */
[----:B------:R-:W-:Y:S05]  /*8680*/  BRA `(.L_x_191) ;  /* 0xffffffac00347947 */ /* 0x000fea000383ffff */
.L_x_64:
[----:B-1----:R1:W2:Y:S02]  /*8690*/  SYNCS.PHASECHK.TRANS64.TRYWAIT P0, [R0+URZ+0x240], R4 ;  /* 0x00024004000075a7 */ /* 0x0022a400080011ff */
[----:B--2---:R-:W-:Y:S05]  /*86a0*/  @!P0 NANOSLEEP.SYNCS 0x989680 ;  /* 0x009896800000895d */ /* 0x004fea0003900000 */
[----:B------:R-:W2:Y:S02]  /*86b0*/  @!P0 SYNCS.PHASECHK.TRANS64 P0, [R0+URZ+0x240], R4 ;  /* 0x00024004000085a7 */ /* 0x000ea400080010ff */
[----:B--2---:R-:W-:Y:S05]  /*86c0*/  @!P0 BRA `(.L_x_64) ;  /* 0xfffffffc00f08947 */ /* 0x004fea000383ffff */
[----:B------:R-:W-:Y:S05]  /*86d0*/  BRA `(.L_x_192) ;  /* 0xffffffac00907947 */ /* 0x000fea000383ffff */
.L_x_65:
[----:B------:R-:W-:-:S07]  /*86e0*/  MOV R0, UR5 ;  /* 0x0000000500007c02 */ /* 0x000fce0008000f00 */
.L_x_193:
[----:B-1----:R1:W2:Y:S02]  /*86f0*/  SYNCS.PHASECHK.TRANS64.TRYWAIT P0, [R0+URZ+0x1f0], R5 ;  /* 0x0001f005000075a7 */ /* 0x0022a400080011ff */
[----:B--2---:R-:W-:Y:S05]  /*8700*/  @!P0 NANOSLEEP.SYNCS 0x989680 ;  /* 0x009896800000895d */ /* 0x004fea0003900000 */
[----:B------:R-:W2:Y:S02]  /*8710*/  @!P0 SYNCS.PHASECHK.TRANS64 P0, [R0+URZ+0x1f0], R5 ;  /* 0x0001f005000085a7 */ /* 0x000ea400080010ff */
[----:B--2---:R-:W-:Y:S05]  /*8720*/  @!P0 BRA `(.L_x_193) ;  /* 0xfffffffc00f08947 */ /* 0x004fea000383ffff */
[----:B------:R-:W-:Y:S05]  /*8730*/  BRA `(.L_x_194) ;  /* 0xffffffac00a07947 */ /* 0x000fea000383ffff */
.L_x_66:
[----:B-1----:R1:W2:Y:S02]  /*8740*/  SYNCS.PHASECHK.TRANS64.TRYWAIT P1, [R0+URZ+0x1e0], R4 ;  /* 0x0001e004000075a7 */ /* 0x0022a400080211ff */
[----:B--2---:R-:W-:Y:S05]  /*8750*/  @!P1 NANOSLEEP.SYNCS 0x989680 ;  /* 0x009896800000995d */ /* 0x004fea0003900000 */
[----:B------:R-:W2:Y:S02]  /*8760*/  @!P1 SYNCS.PHASECHK.TRANS64 P1, [R0+URZ+0x1e0], R4 ;  /* 0x0001e004000095a7 */ /* 0x000ea400080210ff */
[----:B--2---:R-:W-:Y:S05]  /*8770*/  @!P1 BRA `(.L_x_66) ;  /* 0xfffffffc00f09947 */ /* 0x004fea000383ffff */
[----:B------:R-:W-:Y:S05]  /*8780*/  BRA `(.L_x_195) ;  /* 0xffffffac00d07947 */ /* 0x000fea000383ffff */
.L_x_69:
[----:B------:R-:W-:-:S07]  /*8790*/  MOV R0, UR5 ;  /* 0x0000000500007c02 */ /* 0x000fce0008000f00 */
.L_x_196:
[----:B-1----:R1:W2:Y:S02]  /*87a0*/  SYNCS.PHASECHK.TRANS64.TRYWAIT P0, [R0+URZ+0x1f0], R2 ;  /* 0x0001f002000075a7 */ /* 0x0022a400080011ff */
[----:B--2---:R-:W-:Y:S05]  /*87b0*/  @!P0 NANOSLEEP.SYNCS 0x989680 ;  /* 0x009896800000895d */ /* 0x004fea0003900000 */
[----:B------:R-:W2:Y:S02]  /*87c0*/  @!P0 SYNCS.PHASECHK.TRANS64 P0, [R0+URZ+0x1f0], R2 ;  /* 0x0001f002000085a7 */ /* 0x000ea400080010ff */
[----:B--2---:R-:W-:Y:S05]  /*87d0*/  @!P0 BRA `(.L_x_196) ;  /* 0xfffffffc00f08947 */ /* 0x004fea000383ffff */
[----:B------:R-:W-:Y:S05]  /*87e0*/  BRA `(.L_x_68) ;  /* 0xffffffb000247947 */ /* 0x000fea000383ffff */
.L_x_76:
[----:B-1----:R1:W2:Y:S02]  /*87f0*/  SYNCS.PHASECHK.TRANS64.TRYWAIT P1, [R0+URZ+0x1e0], R2 ;  /* 0x0001e002000075a7 */ /* 0x0022a400080211ff */
[----:B--2---:R-:W-:Y:S05]  /*8800*/  @!P1 NANOSLEEP.SYNCS 0x989680 ;  /* 0x009896800000995d */ /* 0x004fea0003900000 */
[----:B------:R-:W2:Y:S02]  /*8810*/  @!P1 SYNCS.PHASECHK.TRANS64 P1, [R0+URZ+0x1e0], R2 ;  /* 0x0001e002000095a7 */ /* 0x000ea400080210ff */
[----:B--2---:R-:W-:Y:S05]  /*8820*/  @!P1 BRA `(.L_x_76) ;  /* 0xfffffffc00f09947 */ /* 0x004fea000383ffff */
[----:B------:R-:W-:Y:S05]  /*8830*/  BRA `(.L_x_197) ;  /* 0xffffffb400847947 */ /* 0x000fea000383ffff */
.L_x_77:
[----:B------:R-:W-:-:S07]  /*8840*/  MOV R2, UR8 ;  /* 0x0000000800027c02 */ /* 0x000fce0008000f00 */
.L_x_198:
[----:B-1----:R1:W2:Y:S02]  /*8850*/  SYNCS.PHASECHK.TRANS64.TRYWAIT P0, [R2+URZ+0x220], R0 ;  /* 0x00022000020075a7 */ /* 0x0022a400080011ff */
[----:B--2---:R-:W-:Y:S05]  /*8860*/  @!P0 NANOSLEEP.SYNCS 0x989680 ;  /* 0x009896800000895d */ /* 0x004fea0003900000 */
[----:B------:R-:W2:Y:S02]  /*8870*/  @!P0 SYNCS.PHASECHK.TRANS64 P0, [R2+URZ+0x220], R0 ;  /* 0x00022000020085a7 */ /* 0x000ea400080010ff */
[----:B--2---:R-:W-:Y:S05]  /*8880*/  @!P0 BRA `(.L_x_198) ;  /* 0xfffffffc00f08947 */ /* 0x004fea000383ffff */
[----:B------:R-:W-:Y:S05]  /*8890*/  BRA `(.L_x_199) ;  /* 0xffffffb400d47947 */ /* 0x000fea000383ffff */
.L_x_80:
[----:B------:R-:W-:Y:S07]  /*88a0*/  MOV R0, UR7 ;  /* 0x0000000700007c02 */ /* 0x000fee0008000f00 */
.L_x_200:
[----:B-1----:R1:W2:Y:S02]  /*88b0*/  SYNCS.PHASECHK.TRANS64.TRYWAIT P0, [R0+URZ], R2 ;  /* 0x00000002000075a7 */ /* 0x0022a400080011ff */
[----:B--2---:R-:W-:Y:S05]  /*88c0*/  @!P0 NANOSLEEP.SYNCS 0x989680 ;  /* 0x009896800000895d */ /* 0x004fea0003900000 */
[----:B------:R-:W2:Y:S02]  /*88d0*/  @!P0 SYNCS.PHASECHK.TRANS64 P0, [R0+URZ], R2 ;  /* 0x00000002000085a7 */ /* 0x000ea400080010ff */
[----:B--2---:R-:W-:Y:S05]  /*88e0*/  @!P0 BRA `(.L_x_200) ;  /* 0xfffffffc00f08947 */ /* 0x004fea000383ffff */
[----:B------:R-:W-:Y:S05]  /*88f0*/  BRA `(.L_x_79) ;  /* 0xffffffb400f07947 */ /* 0x000fea000383ffff */
.L_x_83:
[----:B------:R-:W-:-:S07]  /*8900*/  MOV R0, UR5 ;  /* 0x0000000500007c02 */ /* 0x000fce0008000f00 */
.L_x_201:
[----:B--2---:R2:W3:Y:S02]  /*8910*/  SYNCS.PHASECHK.TRANS64.TRYWAIT P0, [R0+URZ], R2 ;  /* 0x00000002000075a7 */ /* 0x0044e400080011ff */
[----:B---3--:R-:W-:Y:S05]  /*8920*/  @!P0 NANOSLEEP.SYNCS 0x989680 ;  /* 0x009896800000895d */ /* 0x008fea0003900000 */
[----:B------:R-:W3:Y:S02]  /*8930*/  @!P0 SYNCS.PHASECHK.TRANS64 P0, [R0+URZ], R2 ;  /* 0x00000002000085a7 */ /* 0x000ee400080010ff */
[----:B---3--:R-:W-:Y:S05]  /*8940*/  @!P0 BRA `(.L_x_201) ;  /* 0xfffffffc00f08947 */ /* 0x008fea000383ffff */
[----:B------:R-:W-:Y:S05]  /*8950*/  BRA `(.L_x_202) ;  /* 0xffffffb800a47947 */ /* 0x000fea000383ffff */
.L_x_84:
[----:B------:R-:W-:-:S07]  /*8960*/  MOV R0, UR5 ;  /* 0x0000000500007c02 */ /* 0x000fce0008000f00 */
.L_x_203:
[----:B-1----:R1:W2:Y:S02]  /*8970*/  SYNCS.PHASECHK.TRANS64.TRYWAIT P0, [R0+URZ], R3 ;  /* 0x00000003000075a7 */ /* 0x0022a400080011ff */
[----:B--2---:R-:W-:Y:S05]  /*8980*/  @!P0 NANOSLEEP.SYNCS 0x989680 ;  /* 0x009896800000895d */ /* 0x004fea0003900000 */
[----:B------:R-:W2:Y:S02]  /*8990*/  @!P0 SYNCS.PHASECHK.TRANS64 P0, [R0+URZ], R3 ;  /* 0x00000003000085a7 */ /* 0x000ea400080010ff */
[----:B--2---:R-:W-:Y:S05]  /*89a0*/  @!P0 BRA `(.L_x_203) ;  /* 0xfffffffc00f08947 */ /* 0x004fea000383ffff */
[----:B------:R-:W-:Y:S05]  /*89b0*/  BRA `(.L_x_204) ;  /* 0xffffffb800b07947 */ /* 0x000fea000383ffff */
.L_x_85:
[----:B------:R-:W-:-:S07]  /*89c0*/  MOV R0, UR5 ;  /* 0x0000000500007c02 */ /* 0x000fce0008000f00 */
.L_x_205:
[----:B-1----:R1:W2:Y:S02]  /*89d0*/  SYNCS.PHASECHK.TRANS64.TRYWAIT P0, [R0+URZ], R3 ;  /* 0x00000003000075a7 */ /* 0x0022a400080011ff */
[----:B--2---:R-:W-:Y:S05]  /*89e0*/  @!P0 NANOSLEEP.SYNCS 0x989680 ;  /* 0x009896800000895d */ /* 0x004fea0003900000 */
[----:B------:R-:W2:Y:S02]  /*89f0*/  @!P0 SYNCS.PHASECHK.TRANS64 P0, [R0+URZ], R3 ;  /* 0x00000003000085a7 */ /* 0x000ea400080010ff */
[----:B--2---:R-:W-:Y:S05]  /*8a00*/  @!P0 BRA `(.L_x_205) ;  /* 0xfffffffc00f08947 */ /* 0x004fea000383ffff */
[----:B------:R-:W-:Y:S05]  /*8a10*/  BRA `(.L_x_206) ;  /* 0xffffffb800bc7947 */ /* 0x000fea000383ffff */
.L_x_86:
[----:B-1----:R-:W-:-:S07]  /*8a20*/  MOV R0, UR7 ;  /* 0x0000000700007c02 */ /* 0x002fce0008000f00 */
.L_x_207:
[----:B-1----:R1:W2:Y:S02]  /*8a30*/  SYNCS.PHASECHK.TRANS64.TRYWAIT P0, [R0+URZ], R2 ;  /* 0x00000002000075a7 */ /* 0x0022a400080011ff */
[----:B--2---:R-:W-:Y:S05]  /*8a40*/  @!P0 NANOSLEEP.SYNCS 0x989680 ;  /* 0x009896800000895d */ /* 0x004fea0003900000 */
[----:B------:R-:W2:Y:S02]  /*8a50*/  @!P0 SYNCS.PHASECHK.TRANS64 P0, [R0+URZ], R2 ;  /* 0x00000002000085a7 */ /* 0x000ea400080010ff */
[----:B--2---:R-:W-:Y:S05]  /*8a60*/  @!P0 BRA `(.L_x_207) ;  /* 0xfffffffc00f08947 */ /* 0x004fea000383ffff */
[----:B------:R-:W-:Y:S05]  /*8a70*/  BRA `(.L_x_208) ;  /* 0xffffffb800c87947 */ /* 0x000fea000383ffff */
.L_x_91:
[----:B--2---:R2:W3:Y:S02]  /*8a80*/  SYNCS.PHASECHK.TRANS64.TRYWAIT P0, [R0+URZ+0x1e0], R2 ;  /* 0x0001e002000075a7 */ /* 0x0044e400080011ff */
[----:B---3--:R-:W-:Y:S05]  /*8a90*/  @!P0 NANOSLEEP.SYNCS 0x989680 ;  /* 0x009896800000895d */ /* 0x008fea0003900000 */
[----:B------:R-:W3:Y:S02]  /*8aa0*/  @!P0 SYNCS.PHASECHK.TRANS64 P0, [R0+URZ+0x1e0], R2 ;  /* 0x0001e002000085a7 */ /* 0x000ee400080010ff */
[----:B---3--:R-:W-:Y:S05]  /*8ab0*/  @!P0 BRA `(.L_x_91) ;  /* 0xfffffffc00f08947 */ /* 0x008fea000383ffff */
[----:B------:R-:W-:Y:S05]  /*8ac0*/  BRA `(.L_x_209) ;  /* 0xffffffbc00c07947 */ /* 0x000fea000383ffff */
.L_x_94:
[----:B------:R-:W-:Y:S07]  /*8ad0*/  MOV R0, UR7 ;  /* 0x0000000700007c02 */ /* 0x000fee0008000f00 */
.L_x_210:
[----:B--2---:R2:W3:Y:S02]  /*8ae0*/  SYNCS.PHASECHK.TRANS64.TRYWAIT P0, [R0+URZ+0x1d8], R2 ;  /* 0x0001d802000075a7 */ /* 0x0044e400080011ff */
[----:B---3--:R-:W-:Y:S05]  /*8af0*/  @!P0 NANOSLEEP.SYNCS 0x989680 ;  /* 0x009896800000895d */ /* 0x008fea0003900000 */
[----:B------:R-:W3:Y:S02]  /*8b00*/  @!P0 SYNCS.PHASECHK.TRANS64 P0, [R0+URZ+0x1d8], R2 ;  /* 0x0001d802000085a7 */ /* 0x000ee400080010ff */
[----:B---3--:R-:W-:Y:S05]  /*8b10*/  @!P0 BRA `(.L_x_210) ;  /* 0xfffffffc00f08947 */ /* 0x008fea000383ffff */
[----:B------:R-:W-:Y:S05]  /*8b20*/  BRA `(.L_x_93) ;  /* 0xffffffc000a07947 */ /* 0x000fea000383ffff */
.L_x_97:
[----:B------:R-:W-:Y:S07]  /*8b30*/  MOV R0, UR15 ;  /* 0x0000000f00007c02 */ /* 0x000fee0008000f00 */
.L_x_211:
[----:B-1----:R1:W2:Y:S02]  /*8b40*/  SYNCS.PHASECHK.TRANS64.TRYWAIT P0, [R0+URZ+0x1b8], R9 ;  /* 0x0001b809000075a7 */ /* 0x0022a400080011ff */
[----:B--2---:R-:W-:Y:S05]  /*8b50*/  @!P0 NANOSLEEP.SYNCS 0x989680 ;  /* 0x009896800000895d */ /* 0x004fea0003900000 */
[----:B------:R-:W2:Y:S02]  /*8b60*/  @!P0 SYNCS.PHASECHK.TRANS64 P0, [R0+URZ+0x1b8], R9 ;  /* 0x0001b809000085a7 */ /* 0x000ea400080010ff */
[----:B--2---:R-:W-:Y:S05]  /*8b70*/  @!P0 BRA `(.L_x_211) ;  /* 0xfffffffc00f08947 */ /* 0x004fea000383ffff */
[----:B------:R-:W-:Y:S05]  /*8b80*/  BRA `(.L_x_212) ;  /* 0xffffffc400187947 */ /* 0x000fea000383ffff */
.L_x_98:
[----:B------:R-:W-:Y:S07]  /*8b90*/  MOV R0, UR13 ;  /* 0x0000000d00007c02 */ /* 0x000fee0008000f00 */
.L_x_213:
[----:B-1----:R1:W2:Y:S02]  /*8ba0*/  SYNCS.PHASECHK.TRANS64.TRYWAIT P0, [R0+URZ+0x1b8], R20 ;  /* 0x0001b814000075a7 */ /* 0x0022a400080011ff */
[----:B--2---:R-:W-:Y:S05]  /*8bb0*/  @!P0 NANOSLEEP.SYNCS 0x989680 ;  /* 0x009896800000895d */ /* 0x004fea0003900000 */
[----:B------:R-:W2:Y:S02]  /*8bc0*/  @!P0 SYNCS.PHASECHK.TRANS64 P0, [R0+URZ+0x1b8], R20 ;  /* 0x0001b814000085a7 */ /* 0x000ea400080010ff */
[----:B--2---:R-:W-:Y:S05]  /*8bd0*/  @!P0 BRA `(.L_x_213) ;  /* 0xfffffffc00f08947 */ /* 0x004fea000383ffff */
[----:B------:R-:W-:Y:S05]  /*8be0*/  BRA `(.L_x_214) ;  /* 0xffffffc400b87947 */ /* 0x000fea000383ffff */
.L_x_100:
[----:B------:R-:W-:-:S07]  /*8bf0*/  MOV R0, UR4 ;  /* 0x0000000400007c02 */ /* 0x000fce0008000f00 */
.L_x_215:
[----:B-1----:R1:W3:Y:S02]  /*8c00*/  SYNCS.PHASECHK.TRANS64.TRYWAIT P0, [R0+URZ], R2 ;  /* 0x00000002000075a7 */ /* 0x0022e400080011ff */
[----:B---3--:R-:W-:Y:S05]  /*8c10*/  @!P0 NANOSLEEP.SYNCS 0x989680 ;  /* 0x009896800000895d */ /* 0x008fea0003900000 */
[----:B------:R-:W3:Y:S02]  /*8c20*/  @!P0 SYNCS.PHASECHK.TRANS64 P0, [R0+URZ], R2 ;  /* 0x00000002000085a7 */ /* 0x000ee400080010ff */
[----:B---3--:R-:W-:Y:S05]  /*8c30*/  @!P0 BRA `(.L_x_215) ;  /* 0xfffffffc00f08947 */ /* 0x008fea000383ffff */
[----:B------:R-:W-:Y:S05]  /*8c40*/  BRA `(.L_x_216) ;  /* 0xffffffc800447947 */ /* 0x000fea000383ffff */
.L_x_101:
[----:B------:R-:W-:-:S07]  /*8c50*/  MOV R0, UR4 ;  /* 0x0000000400007c02 */ /* 0x000fce0008000f00 */
.L_x_217:
[----:B-1----:R1:W3:Y:S02]  /*8c60*/  SYNCS.PHASECHK.TRANS64.TRYWAIT P0, [R0+URZ], R2 ;  /* 0x00000002000075a7 */ /* 0x0022e400080011ff */
[----:B---3--:R-:W-:Y:S05]  /*8c70*/  @!P0 NANOSLEEP.SYNCS 0x989680 ;  /* 0x009896800000895d */ /* 0x008fea0003900000 */
[----:B------:R-:W3:Y:S02]  /*8c80*/  @!P0 SYNCS.PHASECHK.TRANS64 P0, [R0+URZ], R2 ;  /* 0x00000002000085a7 */ /* 0x000ee400080010ff */
[----:B---3--:R-:W-:Y:S05]  /*8c90*/  @!P0 BRA `(.L_x_217) ;  /* 0xfffffffc00f08947 */ /* 0x008fea000383ffff */
[----:B------:R-:W-:Y:S05]  /*8ca0*/  BRA `(.L_x_218) ;  /* 0xffffffc800507947 */ /* 0x000fea000383ffff */
.L_x_103:
[----:B--2---:R2:W4:Y:S02]  /*8cb0*/  SYNCS.PHASECHK.TRANS64.TRYWAIT P0, [R0+URZ+0x1e0], R2 ;  /* 0x0001e002000075a7 */ /* 0x00452400080011ff */
[----:B----4-:R-:W-:Y:S05]  /*8cc0*/  @!P0 NANOSLEEP.SYNCS 0x989680 ;  /* 0x009896800000895d */ /* 0x010fea0003900000 */
[----:B------:R-:W4:Y:S02]  /*8cd0*/  @!P0 SYNCS.PHASECHK.TRANS64 P0, [R0+URZ+0x1e0], R2 ;  /* 0x0001e002000085a7 */ /* 0x000f2400080010ff */
[----:B----4-:R-:W-:Y:S05]  /*8ce0*/  @!P0 BRA `(.L_x_103) ;  /* 0xfffffffc00f08947 */ /* 0x010fea000383ffff */
[----:B------:R-:W-:Y:S05]  /*8cf0*/  BRA `(.L_x_219) ;  /* 0xffffffcc00407947 */ /* 0x000fea000383ffff */
.L_x_113:
[----:B-1----:R1:W3:Y:S02]  /*8d00*/  SYNCS.PHASECHK.TRANS64.TRYWAIT P1, [R2+URZ+0x1a0], R4 ;  /* 0x0001a004020075a7 */ /* 0x0022e400080211ff */
[----:B---3--:R-:W-:Y:S05]  /*8d10*/  @!P1 NANOSLEEP.SYNCS 0x989680 ;  /* 0x009896800000995d */ /* 0x008fea0003900000 */
[----:B------:R-:W3:Y:S02]  /*8d20*/  @!P1 SYNCS.PHASECHK.TRANS64 P1, [R2+URZ+0x1a0], R4 ;  /* 0x0001a004020095a7 */ /* 0x000ee400080210ff */
[----:B---3--:R-:W-:Y:S05]  /*8d30*/  @!P1 BRA `(.L_x_113) ;  /* 0xfffffffc00f09947 */ /* 0x008fea000383ffff */
[----:B------:R-:W-:Y:S05]  /*8d40*/  BRA `(.L_x_112) ;  /* 0xffffffd800407947 */ /* 0x000fea000383ffff */
.L_x_115:
[----:B-1----:R1:W2:Y:S02]  /*8d50*/  SYNCS.PHASECHK.TRANS64.TRYWAIT P0, [R44+URZ+0x200], R3 ;  /* 0x000200032c0075a7 */ /* 0x0022a400080011ff */
[----:B--2---:R-:W-:Y:S05]  /*8d60*/  @!P0 NANOSLEEP.SYNCS 0x989680 ;  /* 0x009896800000895d */ /* 0x004fea0003900000 */
[----:B------:R-:W2:Y:S02]  /*8d70*/  @!P0 SYNCS.PHASECHK.TRANS64 P0, [R44+URZ+0x200], R3 ;  /* 0x000200032c0085a7 */ /* 0x000ea400080010ff */
[----:B--2---:R-:W-:Y:S05]  /*8d80*/  @!P0 BRA `(.L_x_115) ;  /* 0xfffffffc00f08947 */ /* 0x004fea000383ffff */
[----:B------:R-:W-:Y:S05]  /*8d90*/  BRA `(.L_x_114) ;  /* 0xffffffd800907947 */ /* 0x000fea000383ffff */
.L_x_126:
[----:B-1----:R1:W2:Y:S02]  /*8da0*/  SYNCS.PHASECHK.TRANS64.TRYWAIT P0, [R2+URZ+0x1a0], R45 ;  /* 0x0001a02d020075a7 */ /* 0x0022a400080011ff */
[----:B--2---:R-:W-:Y:S05]  /*8db0*/  @!P0 NANOSLEEP.SYNCS 0x989680 ;  /* 0x009896800000895d */ /* 0x004fea0003900000 */
[----:B------:R-:W2:Y:S02]  /*8dc0*/  @!P0 SYNCS.PHASECHK.TRANS64 P0, [R2+URZ+0x1a0], R45 ;  /* 0x0001a02d020085a7 */ /* 0x000ea400080010ff */
[----:B--2---:R-:W-:Y:S05]  /*8dd0*/  @!P0 BRA `(.L_x_126) ;  /* 0xfffffffc00f08947 */ /* 0x004fea000383ffff */
[----:B------:R-:W-:Y:S05]  /*8de0*/  BRA `(.L_x_125) ;  /* 0xffffffe000a07947 */ /* 0x000fea000383ffff */
        .weak           $__internal_0_$__cuda_sm10x_tcgen05_guardrail_trap_col_being_dealloced_not_returned_by_alloc
        .type           $__internal_0_$__cuda_sm10x_tcgen05_guardrail_trap_col_being_dealloced_not_returned_by_alloc,@function
        .size           $__internal_0_$__cuda_sm10x_tcgen05_guardrail_trap_col_being_dealloced_not_returned_by_alloc,($__internal_1_$__cuda_sm10x_tcgen05_guardrail_trap_phase_invalid_during_alloc - $__internal_0_$__cuda_sm10x_tcgen05_guardrail_trap_col_being_dealloced_not_returned_by_alloc)
$__internal_0_$__cuda_sm10x_tcgen05_guardrail_trap_col_being_dealloced_not_returned_by_alloc:
[----:B------:R-:W-:Y:S05]  /*8df0*/  BPT.TRAP 0x1 ;  /* 0x000000040000795c */ /* 0x000fea0000300000 */
[----:B------:R-:W-:-:S04]  /*8e00*/  HFMA2 R3, -RZ, RZ, 0, 0 ;  /* 0x00000000ff037431 */ /* 0x000fc800000001ff */
[----:B------:R-:W-:Y:S05]  /*8e10*/  RET.REL.NODEC R2 `(_ZN7cutlass13device_kernelINS_4gemm6kernel13GemmUniversalIN4cute5tupleIJiiiiEEENS1_10collective13CollectiveMmaINS1_35MainloopSm100TmaUmmaWarpSpecializedILi26ELi2ELi4ENS5_IJNS4_1CILi1EEESB_SB_EEEEENS5_IJNSA_ILi64EEESE_NSA_ILi32EEEEEENS_6half_tENS5_IJlSB_lEEESH_SI_NS4_8TiledMMAINS4_8MMA_AtomIJNS4_20SM100_MMA_F16BF16_SSISH_SH_fLi64ELi64ELNS4_4UMMA5MajorE0ELSN_0ELNSM_7ScaleInE0ELSO_0EEEEEENS4_6LayoutISC_NS5_IJNSA_ILi0EEESS_SS_EEEEENS5_IJNS4_10UnderscoreESV_SV_EEEEENS4_13SM90_TMA_LOADENS4_14ComposedLayoutINS4_7SwizzleILi2ELi4ELi3EEENS4_18smem_ptr_flag_bitsILi16EEENSR_INS5_IJNSA_ILi8EEESF_EEENS5_IJSF_SB_EEEEEEEvNS4_8identityESY_S18_vS19_EENS_8epilogue10collective18CollectiveEpilogueINS1B_23Sm100TmaWarpSpecializedILi3ELi2ELi16ELb1ELb0EEEJSG_NS5_IJNSR_ISE_SB_EENSR_ISF_SB_EEEEESH_SI_SH_SI_NS1B_6fusion15FusionCallbacksIS1F_NS1J_17LinearCombinationISH_fSH_fLNS_15FloatRoundStyleE2EEESG_S1I_JEEENS4_5SM1004TMEM4LOAD26SM100_TMEM_LOAD_16dp256b4xESY_S18_NS4_17SM75_U32x4_LDSM_NENS4_14SM90_TMA_STOREES18_NS4_17SM90_U32x4_STSM_NENS4_39AutoVectorizingCopyWithAssumedAlignmentILi128EEEEEEvvEEEEvNT_6ParamsE) ;  /* 0xffffff7002787950 */ /* 0x000fea0003c3ffff */
        .weak           $__internal_1_$__cuda_sm10x_tcgen05_guardrail_trap_phase_invalid_during_alloc
        .type           $__internal_1_$__cuda_sm10x_tcgen05_guardrail_trap_phase_invalid_during_alloc,@function
        .size           $__internal_1_$__cuda_sm10x_tcgen05_guardrail_trap_phase_invalid_during_alloc,($__internal_2_$__cuda_sm10x_tcgen05_guardrail_trap_unallocated_columns_being_dealloced - $__internal_1_$__cuda_sm10x_tcgen05_guardrail_trap_phase_invalid_during_alloc)
$__internal_1_$__cuda_sm10x_tcgen05_guardrail_trap_phase_invalid_during_alloc:
[----:B------:R-:W-:Y:S05]  /*8e20*/  BPT.TRAP 0x1 ;  /* 0x000000040000795c */ /* 0x000fea0000300000 */
[----:B------:R-:W-:-:S04]  /*8e30*/  MOV R3, 0x0 ;  /* 0x0000000000037802 */ /* 0x000fc80000000f00 */
[----:B------:R-:W-:Y:S05]  /*8e40*/  RET.REL.NODEC R2 `(_ZN7cutlass13device_kernelINS_4gemm6kernel13GemmUniversalIN4cute5tupleIJiiiiEEENS1_10collective13CollectiveMmaINS1_35MainloopSm100TmaUmmaWarpSpecializedILi26ELi2ELi4ENS5_IJNS4_1CILi1EEESB_SB_EEEEENS5_IJNSA_ILi64EEESE_NSA_ILi32EEEEEENS_6half_tENS5_IJlSB_lEEESH_SI_NS4_8TiledMMAINS4_8MMA_AtomIJNS4_20SM100_MMA_F16BF16_SSISH_SH_fLi64ELi64ELNS4_4UMMA5MajorE0ELSN_0ELNSM_7ScaleInE0ELSO_0EEEEEENS4_6LayoutISC_NS5_IJNSA_ILi0EEESS_SS_EEEEENS5_IJNS4_10UnderscoreESV_SV_EEEEENS4_13SM90_TMA_LOADENS4_14ComposedLayoutINS4_7SwizzleILi2ELi4ELi3EEENS4_18smem_ptr_flag_bitsILi16EEENSR_INS5_IJNSA_ILi8EEESF_EEENS5_IJSF_SB_EEEEEEEvNS4_8identityESY_S18_vS19_EENS_8epilogue10collective18CollectiveEpilogueINS1B_23Sm100TmaWarpSpecializedILi3ELi2ELi16ELb1ELb0EEEJSG_NS5_IJNSR_ISE_SB_EENSR_ISF_SB_EEEEESH_SI_SH_SI_NS1B_6fusion15FusionCallbacksIS1F_NS1J_17LinearCombinationISH_fSH_fLNS_15FloatRoundStyleE2EEESG_S1I_JEEENS4_5SM1004TMEM4LOAD26SM100_TMEM_LOAD_16dp256b4xESY_S18_NS4_17SM75_U32x4_LDSM_NENS4_14SM90_TMA_STOREES18_NS4_17SM90_U32x4_STSM_NENS4_39AutoVectorizingCopyWithAssumedAlignmentILi128EEEEEEvvEEEEvNT_6ParamsE) ;  /* 0xffffff70026c7950 */ /* 0x000fea0003c3ffff */
        .weak           $__internal_2_$__cuda_sm10x_tcgen05_guardrail_trap_unallocated_columns_being_dealloced
        .type           $__internal_2_$__cuda_sm10x_tcgen05_guardrail_trap_unallocated_columns_being_dealloced,@function
        .size           $__internal_2_$__cuda_sm10x_tcgen05_guardrail_trap_unallocated_columns_being_dealloced,(.L_x_221 - $__internal_2_$__cuda_sm10x_tcgen05_guardrail_trap_unallocated_columns_being_dealloced)
$__internal_2_$__cuda_sm10x_tcgen05_guardrail_trap_unallocated_columns_being_dealloced:
[----:B------:R-:W-:Y:S05]  /*8e50*/  BPT.TRAP 0x1 ;  /* 0x000000040000795c */ /* 0x000fea0000300000 */
[----:B------:R-:W-:-:S04]  /*8e60*/  HFMA2 R3, -RZ, RZ, 0, 0 ;  /* 0x00000000ff037431 */ /* 0x000fc800000001ff */
[----:B------:R-:W-:Y:S05]  /*8e70*/  RET.REL.NODEC R2 `(_ZN7cutlass13device_kernelINS_4gemm6kernel13GemmUniversalIN4cute5tupleIJiiiiEEENS1_10collective13CollectiveMmaINS1_35MainloopSm100TmaUmmaWarpSpecializedILi26ELi2ELi4ENS5_IJNS4_1CILi1EEESB_SB_EEEEENS5_IJNSA_ILi64EEESE_NSA_ILi32EEEEEENS_6half_tENS5_IJlSB_lEEESH_SI_NS4_8TiledMMAINS4_8MMA_AtomIJNS4_20SM100_MMA_F16BF16_SSISH_SH_fLi64ELi64ELNS4_4UMMA5MajorE0ELSN_0ELNSM_7ScaleInE0ELSO_0EEEEEENS4_6LayoutISC_NS5_IJNSA_ILi0EEESS_SS_EEEEENS5_IJNS4_10UnderscoreESV_SV_EEEEENS4_13SM90_TMA_LOADENS4_14ComposedLayoutINS4_7SwizzleILi2ELi4ELi3EEENS4_18smem_ptr_flag_bitsILi16EEENSR_INS5_IJNSA_ILi8EEESF_EEENS5_IJSF_SB_EEEEEEEvNS4_8identityESY_S18_vS19_EENS_8epilogue10collective18CollectiveEpilogueINS1B_23Sm100TmaWarpSpecializedILi3ELi2ELi16ELb1ELb0EEEJSG_NS5_IJNSR_ISE_SB_EENSR_ISF_SB_EEEEESH_SI_SH_SI_NS1B_6fusion15FusionCallbacksIS1F_NS1J_17LinearCombinationISH_fSH_fLNS_15FloatRoundStyleE2EEESG_S1I_JEEENS4_5SM1004TMEM4LOAD26SM100_TMEM_LOAD_16dp256b4xESY_S18_NS4_17SM75_U32x4_LDSM_NENS4_14SM90_TMA_STOREES18_NS4_17SM90_U32x4_STSM_NENS4_39AutoVectorizingCopyWithAssumedAlignmentILi128EEEEEEvvEEEEvNT_6ParamsE) ;  /* 0xffffff7002607950 */ /* 0x000fea0003c3ffff */
.L_x_220:
[----:B------:R-:W-:-:S00]  /*8e80*/  BRA `(.L_x_220) ;  /* 0xfffffffc00fc7947 */ /* 0x000fc0000383ffff */
[----:B------:R-:W-:-:S00]  /*8e90*/  NOP ;  /* 0x0000000000007918 */ /* 0x000fc00000000000 */
        /* <DEDUP_REMOVED lines=14> */
.L_x_221:


//--------------------- .nv.global.init           --------------------------
	.section	.nv.global.init,"aw",@progbits
.nv.global.init:
	.type		$str$27,@object
	.size		$str$27,($str$28 - $str$27)
$str$27:
        /*0000*/ 	.byte	0x28, 0x61, 0x64, 0x64, 0x72, 0x65, 0x73, 0x73, 0x20, 0x26, 0x20, 0x6d, 0x61, 0x73, 0x6b, 0x29
        /*0010*/ 	.byte	0x20, 0x3d, 0x3d, 0x20, 0x30, 0x00
	.type		$str$28,@object
	.size		$str$28,($str$26 - $str$28)
$str$28:
        /*0016*/ 	.byte	0x2f, 0x74, 0x6d, 0x70, 0x2f, 0x63, 0x75, 0x74, 0x6c, 0x61, 0x73, 0x73, 0x5f, 0x73, 0x77, 0x65
        /*0026*/ 	.byte	0x65, 0x70, 0x5f, 0x73, 0x72, 0x63, 0x2f, 0x69, 0x6e, 0x63, 0x6c, 0x75, 0x64, 0x65, 0x2f, 0x63
        /*0036*/ 	.byte	0x75, 0x74, 0x65, 0x2f, 0x70, 0x6f, 0x69, 0x6e, 0x74, 0x65, 0x72, 0x5f, 0x66, 0x6c, 0x61, 0x67
        /*0046*/ 	.byte	0x67, 0x65, 0x64, 0x2e, 0x68, 0x70, 0x70, 0x00
	.type		$str$26,@object
	.size		$str$26,($str$25 - $str$26)
$str$26:
        /*004e*/ 	.byte	0x2f, 0x74, 0x6d, 0x70, 0x2f, 0x63, 0x75, 0x74, 0x6c, 0x61, 0x73, 0x73, 0x5f, 0x73, 0x77, 0x65
        /*005e*/ 	.byte	0x65, 0x70, 0x5f, 0x73, 0x72, 0x63, 0x2f, 0x69, 0x6e, 0x63, 0x6c, 0x75, 0x64, 0x65, 0x2f, 0x63
        /*006e*/ 	.byte	0x75, 0x74, 0x65, 0x2f, 0x61, 0x74, 0x6f, 0x6d, 0x2f, 0x63, 0x6f, 0x70, 0x79, 0x5f, 0x74, 0x72
        /*007e*/ 	.byte	0x61, 0x69, 0x74, 0x73, 0x5f, 0x73, 0x6d, 0x31, 0x30, 0x30, 0x2e, 0x68, 0x70, 0x70, 0x00
	.type		$str$25,@object
	.size		$str$25,(__unnamed_1 - $str$25)
$str$25:
        /*008d*/ 	.byte	0x28, 0x28, 0x75, 0x69, 0x6e, 0x74, 0x33, 0x32, 0x5f, 0x74, 0x28, 0x74, 0x68, 0x72, 0x65, 0x61
        /*009d*/ 	.byte	0x64, 0x49, 0x64, 0x78, 0x2e, 0x78, 0x29, 0x20, 0x2f, 0x20, 0x33, 0x32, 0x29, 0x20, 0x25, 0x20
        /*00ad*/ 	.byte	0x34, 0x29, 0x20, 0x3d, 0x3d, 0x20, 0x28, 0x28, 0x28, 0x74, 0x6d, 0x65, 0x6d, 0x5f, 0x61, 0x64
        /*00bd*/ 	.byte	0x64, 0x72, 0x20, 0x3e, 0x3e, 0x20, 0x31, 0x36, 0x29, 0x20, 0x2f, 0x20, 0x33, 0x32, 0x29, 0x20
        /*00cd*/ 	.byte	0x25, 0x20, 0x34, 0x29, 0x00
	.type		__unnamed_1,@object
	.size		__unnamed_1,(__unnamed_2 - __unnamed_1)
__unnamed_1:
        /*00d2*/ 	.byte	0x61, 0x75, 0x74, 0x6f, 0x20, 0x63, 0x75, 0x74, 0x65, 0x3a, 0x3a, 0x61, 0x73, 0x5f, 0x70, 0x6f
        /* <DEDUP_REMOVED lines=24> */
        /*0262*/ 	.byte	0x3e, 0x3e, 0x3e, 0x5d, 0x00
	.type		__unnamed_2,@object
	.size		__unnamed_2,(.L_2 - __unnamed_2)
__unnamed_2:
        /* <DEDUP_REMOVED lines=46> */
.L_2:


//--------------------- .nv.shared._ZN7cutlass13device_kernelINS_4gemm6kernel13GemmUniversalIN4cute5tupleIJiiiiEEENS1_10collective13CollectiveMmaINS1_35MainloopSm100TmaUmmaWarpSpecializedILi26ELi2ELi4ENS5_IJNS4_1CILi1EEESB_SB_EEEEENS5_IJNSA_ILi64EEESE_NSA_ILi32EEEEEENS_6half_tENS5_IJlSB_lEEESH_SI_NS4_8TiledMMAINS4_8MMA_AtomIJNS4_20SM100_MMA_F16BF16_SSISH_SH_fLi64ELi64ELNS4_4UMMA5MajorE0ELSN_0ELNSM_7ScaleInE0ELSO_0EEEEEENS4_6LayoutISC_NS5_IJNSA_ILi0EEESS_SS_EEEEENS5_IJNS4_10UnderscoreESV_SV_EEEEENS4_13SM90_TMA_LOADENS4_14ComposedLayoutINS4_7SwizzleILi2ELi4ELi3EEENS4_18smem_ptr_flag_bitsILi16EEENSR_INS5_IJNSA_ILi8EEESF_EEENS5_IJSF_SB_EEEEEEEvNS4_8identityESY_S18_vS19_EENS_8epilogue10collective18CollectiveEpilogueINS1B_23Sm100TmaWarpSpecializedILi3ELi2ELi16ELb1ELb0EEEJSG_NS5_IJNSR_ISE_SB_EENSR_ISF_SB_EEEEESH_SI_SH_SI_NS1B_6fusion15FusionCallbacksIS1F_NS1J_17LinearCombinationISH_fSH_fLNS_15FloatRoundStyleE2EEESG_S1I_JEEENS4_5SM1004TMEM4LOAD26SM100_TMEM_LOAD_16dp256b4xESY_S18_NS4_17SM75_U32x4_LDSM_NENS4_14SM90_TMA_STOREES18_NS4_17SM90_U32x4_STSM_NENS4_39AutoVectorizingCopyWithAssumedAlignmentILi128EEEEEEvvEEEEvNT_6ParamsE --------------------------
	.section	.nv.shared._ZN7cutlass13device_kernelINS_4gemm6kernel13GemmUniversalIN4cute5tupleIJiiiiEEENS1_10collective13CollectiveMmaINS1_35MainloopSm100TmaUmmaWarpSpecializedILi26ELi2ELi4ENS5_IJNS4_1CILi1EEESB_SB_EEEEENS5_IJNSA_ILi64EEESE_NSA_ILi32EEEEEENS_6half_tENS5_IJlSB_lEEESH_SI_NS4_8TiledMMAINS4_8MMA_AtomIJNS4_20SM100_MMA_F16BF16_SSISH_SH_fLi64ELi64ELNS4_4UMMA5MajorE0ELSN_0ELNSM_7ScaleInE0ELSO_0EEEEEENS4_6LayoutISC_NS5_IJNSA_ILi0EEESS_SS_EEEEENS5_IJNS4_10UnderscoreESV_SV_EEEEENS4_13SM90_TMA_LOADENS4_14ComposedLayoutINS4_7SwizzleILi2ELi4ELi3EEENS4_18smem_ptr_flag_bitsILi16EEENSR_INS5_IJNSA_ILi8EEESF_EEENS5_IJSF_SB_EEEEEEEvNS4_8identityESY_S18_vS19_EENS_8epilogue10collective18CollectiveEpilogueINS1B_23Sm100TmaWarpSpecializedILi3ELi2ELi16ELb1ELb0EEEJSG_NS5_IJNSR_ISE_SB_EENSR_ISF_SB_EEEEESH_SI_SH_SI_NS1B_6fusion15FusionCallbacksIS1F_NS1J_17LinearCombinationISH_fSH_fLNS_15FloatRoundStyleE2EEESG_S1I_JEEENS4_5SM1004TMEM4LOAD26SM100_TMEM_LOAD_16dp256b4xESY_S18_NS4_17SM75_U32x4_LDSM_NENS4_14SM90_TMA_STOREES18_NS4_17SM90_U32x4_STSM_NENS4_39AutoVectorizingCopyWithAssumedAlignmentILi128EEEEEEvvEEEEvNT_6ParamsE,"aw",@nobits
	.sectionflags	@""
	.align	16
	.zero		1024


//--------------------- .nv.shared.reserved.0     --------------------------
	.section	.nv.shared.reserved.0,"aw",@nobits
	.weak		__nv_reservedSMEM_offset_0_alias
	.size		__nv_reservedSMEM_offset_0_alias, 0, 64
	.other		__nv_reservedSMEM_offset_0_alias,@"STO_CUDA_RESERVED_SHARED STV_DEFAULT"
__nv_reservedSMEM_offset_0_alias:
	.zero		0
.nv.shared.reserved.0:
	.zero		64
	.weak		__nv_reservedSMEM_tcgen05_partition
	.type		__nv_reservedSMEM_tcgen05_partition,@object
	.size		__nv_reservedSMEM_tcgen05_partition,(.L_0 - __nv_reservedSMEM_tcgen05_partition)
__nv_reservedSMEM_tcgen05_partition:
	.zero		32
.L_0:


//--------------------- .nv.global                --------------------------
	.section	.nv.global,"aw",@nobits
.nv.global:
	.type		_ZN39_INTERNAL_d04b4b73_4_k_cu_baac39fe_65284cute1_E,@object
	.size		_ZN39_INTERNAL_d04b4b73_4_k_cu_baac39fe_65284cute1_E,(_ZN39_INTERNAL_d04b4b73_4_k_cu_baac39fe_65284cuda3std3__45__cpo6cbeginE - _ZN39_INTERNAL_d04b4b73_4_k_cu_baac39fe_65284cute1_E)
_ZN39_INTERNAL_d04b4b73_4_k_cu_baac39fe_65284cute1_E:
	.zero		1
	.type		_ZN39_INTERNAL_d04b4b73_4_k_cu_baac39fe_65284cuda3std3__45__cpo6cbeginE,@object
	.size		_ZN39_INTERNAL_d04b4b73_4_k_cu_baac39fe_65284cuda3std3__45__cpo6cbeginE,(_ZN39_INTERNAL_d04b4b73_4_k_cu_baac39fe_65284cuda3std3__48in_placeE - _ZN39_INTERNAL_d04b4b73_4_k_cu_baac39fe_65284cuda3std3__45__cpo6cbeginE)
_ZN39_INTERNAL_d04b4b73_4_k_cu_baac39fe_65284cuda3std3__45__cpo6cbeginE:
	.zero		1
	.type		_ZN39_INTERNAL_d04b4b73_4_k_cu_baac39fe_65284cuda3std3__48in_placeE,@object
	.size		_ZN39_INTERNAL_d04b4b73_4_k_cu_baac39fe_65284cuda3std3__48in_placeE,(_ZN39_INTERNAL_d04b4b73_4_k_cu_baac39fe_65284cuda3std6ranges3__45__cpo9iter_moveE - _ZN39_INTERNAL_d04b4b73_4_k_cu_baac39fe_65284cuda3std3__48in_placeE)
_ZN39_INTERNAL_d04b4b73_4_k_cu_baac39fe_65284cuda3std3__48in_placeE:
	.zero		1
	.type		_ZN39_INTERNAL_d04b4b73_4_k_cu_baac39fe_65284cuda3std6ranges3__45__cpo9iter_moveE,@object
	.size		_ZN39_INTERNAL_d04b4b73_4_k_cu_baac39fe_65284cuda3std6ranges3__45__cpo9iter_moveE,(_ZN39_INTERNAL_d04b4b73_4_k_cu_baac39fe_65284cuda3std3__45__cpo5beginE - _ZN39_INTERNAL_d04b4b73_4_k_cu_baac39fe_65284cuda3std6ranges3__45__cpo9iter_moveE)
_ZN39_INTERNAL_d04b4b73_4_k_cu_baac39fe_65284cuda3std6ranges3__45__cpo9iter_moveE:
	.zero		1
	.type		_ZN39_INTERNAL_d04b4b73_4_k_cu_baac39fe_65284cuda3std3__45__cpo5beginE,@object
	.size		_ZN39_INTERNAL_d04b4b73_4_k_cu_baac39fe_65284cuda3std3__45__cpo5beginE,(_ZN39_INTERNAL_d04b4b73_4_k_cu_baac39fe_65284cuda3std3__441_GLOBAL__N__d04b4b73_4_k_cu_baac39fe_65286ignoreE - _ZN39_INTERNAL_d04b4b73_4_k_cu_baac39fe_65284cuda3std3__45__cpo5beginE)
_ZN39_INTERNAL_d04b4b73_4_k_cu_baac39fe_65284cuda3std3__45__cpo5beginE:
	.zero		1
	.type		_ZN39_INTERNAL_d04b4b73_4_k_cu_baac39fe_65284cuda3std3__441_GLOBAL__N__d04b4b73_4_k_cu_baac39fe_65286ignoreE,@object
	.size		_ZN39_INTERNAL_d04b4b73_4_k_cu_baac39fe_65284cuda3std3__441_GLOBAL__N__d04b4b73_4_k_cu_baac39fe_65286ignoreE,(_ZN39_INTERNAL_d04b4b73_4_k_cu_baac39fe_65284cute7productE - _ZN39_INTERNAL_d04b4b73_4_k_cu_baac39fe_65284cuda3std3__441_GLOBAL__N__d04b4b73_4_k_cu_baac39fe_65286ignoreE)
_ZN39_INTERNAL_d04b4b73_4_k_cu_baac39fe_65284cuda3std3__441_GLOBAL__N__d04b4b73_4_k_cu_baac39fe_65286ignoreE:
	.zero		1
	.type		_ZN39_INTERNAL_d04b4b73_4_k_cu_baac39fe_65284cute7productE,@object
	.size		_ZN39_INTERNAL_d04b4b73_4_k_cu_baac39fe_65284cute7productE,(_ZN39_INTERNAL_d04b4b73_4_k_cu_baac39fe_65284cuda3std3__45__cpo3endE - _ZN39_INTERNAL_d04b4b73_4_k_cu_baac39fe_65284cute7productE)
_ZN39_INTERNAL_d04b4b73_4_k_cu_baac39fe_65284cute7productE:
	.zero		1
	.type		_ZN39_INTERNAL_d04b4b73_4_k_cu_baac39fe_65284cuda3std3__45__cpo3endE,@object
	.size		_ZN39_INTERNAL_d04b4b73_4_k_cu_baac39fe_65284cuda3std3__45__cpo3endE,(_ZN39_INTERNAL_d04b4b73_4_k_cu_baac39fe_65284cuda3std3__419piecewise_constructE - _ZN39_INTERNAL_d04b4b73_4_k_cu_baac39fe_65284cuda3std3__45__cpo3endE)
_ZN39_INTERNAL_d04b4b73_4_k_cu_baac39fe_65284cuda3std3__45__cpo3endE:
	.zero		1
	.type		_ZN39_INTERNAL_d04b4b73_4_k_cu_baac39fe_65284cuda3std3__419piecewise_constructE,@object
	.size		_ZN39_INTERNAL_d04b4b73_4_k_cu_baac39fe_65284cuda3std3__419piecewise_constructE,(_ZN39_INTERNAL_d04b4b73_4_k_cu_baac39fe_65284cuda3std3__45__cpo4cendE - _ZN39_INTERNAL_d04b4b73_4_k_cu_baac39fe_65284cuda3std3__419piecewise_constructE)
_ZN39_INTERNAL_d04b4b73_4_k_cu_baac39fe_65284cuda3std3__419piecewise_constructE:
	.zero		1
	.type		_ZN39_INTERNAL_d04b4b73_4_k_cu_baac39fe_65284cuda3std3__45__cpo4cendE,@object
	.size		_ZN39_INTERNAL_d04b4b73_4_k_cu_baac39fe_65284cuda3std3__45__cpo4cendE,(_ZN39_INTERNAL_d04b4b73_4_k_cu_baac39fe_65284cuda3std6ranges3__45__cpo4swapE - _ZN39_INTERNAL_d04b4b73_4_k_cu_baac39fe_65284cuda3std3__45__cpo4cendE)
_ZN39_INTERNAL_d04b4b73_4_k_cu_baac39fe_65284cuda3std3__45__cpo4cendE:
	.zero		1
	.type		_ZN39_INTERNAL_d04b4b73_4_k_cu_baac39fe_65284cuda3std6ranges3__45__cpo4swapE,@object
	.size		_ZN39_INTERNAL_d04b4b73_4_k_cu_baac39fe_65284cuda3std6ranges3__45__cpo4swapE,(.L_10 - _ZN39_INTERNAL_d04b4b73_4_k_cu_baac39fe_65284cuda3std6ranges3__45__cpo4swapE)
_ZN39_INTERNAL_d04b4b73_4_k_cu_baac39fe_65284cuda3std6ranges3__45__cpo4swapE:
	.zero		1
.L_10:


//--------------------- .nv.constant0._ZN7cutlass13device_kernelINS_4gemm6kernel13GemmUniversalIN4cute5tupleIJiiiiEEENS1_10collective13CollectiveMmaINS1_35MainloopSm100TmaUmmaWarpSpecializedILi26ELi2ELi4ENS5_IJNS4_1CILi1EEESB_SB_EEEEENS5_IJNSA_ILi64EEESE_NSA_ILi32EEEEEENS_6half_tENS5_IJlSB_lEEESH_SI_NS4_8TiledMMAINS4_8MMA_AtomIJNS4_20SM100_MMA_F16BF16_SSISH_SH_fLi64ELi64ELNS4_4UMMA5MajorE0ELSN_0ELNSM_7ScaleInE0ELSO_0EEEEEENS4_6LayoutISC_NS5_IJNSA_ILi0EEESS_SS_EEEEENS5_IJNS4_10UnderscoreESV_SV_EEEEENS4_13SM90_TMA_LOADENS4_14ComposedLayoutINS4_7SwizzleILi2ELi4ELi3EEENS4_18smem_ptr_flag_bitsILi16EEENSR_INS5_IJNSA_ILi8EEESF_EEENS5_IJSF_SB_EEEEEEEvNS4_8identityESY_S18_vS19_EENS_8epilogue10collective18CollectiveEpilogueINS1B_23Sm100TmaWarpSpecializedILi3ELi2ELi16ELb1ELb0EEEJSG_NS5_IJNSR_ISE_SB_EENSR_ISF_SB_EEEEESH_SI_SH_SI_NS1B_6fusion15FusionCallbacksIS1F_NS1J_17LinearCombinationISH_fSH_fLNS_15FloatRoundStyleE2EEESG_S1I_JEEENS4_5SM1004TMEM4LOAD26SM100_TMEM_LOAD_16dp256b4xESY_S18_NS4_17SM75_U32x4_LDSM_NENS4_14SM90_TMA_STOREES18_NS4_17SM90_U32x4_STSM_NENS4_39AutoVectorizingCopyWithAssumedAlignmentILi128EEEEEEvvEEEEvNT_6ParamsE --------------------------
	.section	.nv.constant0._ZN7cutlass13device_kernelINS_4gemm6kernel13GemmUniversalIN4cute5tupleIJiiiiEEENS1_10collective13CollectiveMmaINS1_35MainloopSm100TmaUmmaWarpSpecializedILi26ELi2ELi4ENS5_IJNS4_1CILi1EEESB_SB_EEEEENS5_IJNSA_ILi64EEESE_NSA_ILi32EEEEEENS_6half_tENS5_IJlSB_lEEESH_SI_NS4_8TiledMMAINS4_8MMA_AtomIJNS4_20SM100_MMA_F16BF16_SSISH_SH_fLi64ELi64ELNS4_4UMMA5MajorE0ELSN_0ELNSM_7ScaleInE0ELSO_0EEEEEENS4_6LayoutISC_NS5_IJNSA_ILi0EEESS_SS_EEEEENS5_IJNS4_10UnderscoreESV_SV_EEEEENS4_13SM90_TMA_LOADENS4_14ComposedLayoutINS4_7SwizzleILi2ELi4ELi3EEENS4_18smem_ptr_flag_bitsILi16EEENSR_INS5_IJNSA_ILi8EEESF_EEENS5_IJSF_SB_EEEEEEEvNS4_8identityESY_S18_vS19_EENS_8epilogue10collective18CollectiveEpilogueINS1B_23Sm100TmaWarpSpecializedILi3ELi2ELi16ELb1ELb0EEEJSG_NS5_IJNSR_ISE_SB_EENSR_ISF_SB_EEEEESH_SI_SH_SI_NS1B_6fusion15FusionCallbacksIS1F_NS1J_17LinearCombinationISH_fSH_fLNS_15FloatRoundStyleE2EEESG_S1I_JEEENS4_5SM1004TMEM4LOAD26SM100_TMEM_LOAD_16dp256b4xESY_S18_NS4_17SM75_U32x4_LDSM_NENS4_14SM90_TMA_STOREES18_NS4_17SM90_U32x4_STSM_NENS4_39AutoVectorizingCopyWithAssumedAlignmentILi128EEEEEEvvEEEEvNT_6ParamsE,"a",@progbits
	.sectionflags	@""
	.align	4
.nv.constant0._ZN7cutlass13device_kernelINS_4gemm6kernel13GemmUniversalIN4cute5tupleIJiiiiEEENS1_10collective13CollectiveMmaINS1_35MainloopSm100TmaUmmaWarpSpecializedILi26ELi2ELi4ENS5_IJNS4_1CILi1EEESB_SB_EEEEENS5_IJNSA_ILi64EEESE_NSA_ILi32EEEEEENS_6half_tENS5_IJlSB_lEEESH_SI_NS4_8TiledMMAINS4_8MMA_AtomIJNS4_20SM100_MMA_F16BF16_SSISH_SH_fLi64ELi64ELNS4_4UMMA5MajorE0ELSN_0ELNSM_7ScaleInE0ELSO_0EEEEEENS4_6LayoutISC_NS5_IJNSA_ILi0EEESS_SS_EEEEENS5_IJNS4_10UnderscoreESV_SV_EEEEENS4_13SM90_TMA_LOADENS4_14ComposedLayoutINS4_7SwizzleILi2ELi4ELi3EEENS4_18smem_ptr_flag_bitsILi16EEENSR_INS5_IJNSA_ILi8EEESF_EEENS5_IJSF_SB_EEEEEEEvNS4_8identityESY_S18_vS19_EENS_8epilogue10collective18CollectiveEpilogueINS1B_23Sm100TmaWarpSpecializedILi3ELi2ELi16ELb1ELb0EEEJSG_NS5_IJNSR_ISE_SB_EENSR_ISF_SB_EEEEESH_SI_SH_SI_NS1B_6fusion15FusionCallbacksIS1F_NS1J_17LinearCombinationISH_fSH_fLNS_15FloatRoundStyleE2EEESG_S1I_JEEENS4_5SM1004TMEM4LOAD26SM100_TMEM_LOAD_16dp256b4xESY_S18_NS4_17SM75_U32x4_LDSM_NENS4_14SM90_TMA_STOREES18_NS4_17SM90_U32x4_STSM_NENS4_39AutoVectorizingCopyWithAssumedAlignmentILi128EEEEEEvvEEEEvNT_6ParamsE:
	.zero		2944


//--------------------- SYMBOLS --------------------------

	.type		.nv.reservedSmem.offset0,@object
	.size		.nv.reservedSmem.offset0,0x4
	.type		.nv.reservedSmem.cap,@object
	.size		.nv.reservedSmem.cap,0x4
	.type		__assertfail,@function
